//
// Generated by NVIDIA NVVM Compiler
//
// Compiler Build ID: CL-36424714
// Cuda compilation tools, release 13.0, V13.0.88
// Based on NVVM 20.0.0
//

.version 9.0
.target sm_100
.address_size 64

.extern .shared .align 16 .b8 sharedMem[];
.extern .shared .align 16 .b8 sharedData[];

.func _Z10InsertBodyP4NodeP4Bodyiiii(
	.param .b64 _Z10InsertBodyP4NodeP4Bodyiiii_param_0,
	.param .b64 _Z10InsertBodyP4NodeP4Bodyiiii_param_1,
	.param .b32 _Z10InsertBodyP4NodeP4Bodyiiii_param_2,
	.param .b32 _Z10InsertBodyP4NodeP4Bodyiiii_param_3,
	.param .b32 _Z10InsertBodyP4NodeP4Bodyiiii_param_4,
	.param .b32 _Z10InsertBodyP4NodeP4Bodyiiii_param_5
)
{
	.reg .pred 	%p<31>;
	.reg .b16 	%rs<4>;
	.reg .b32 	%r<33>;
	.reg .b64 	%rd<21>;
	.reg .b64 	%fd<136>;

	ld.param.u64 	%rd5, [_Z10InsertBodyP4NodeP4Bodyiiii_param_0];
	ld.param.u64 	%rd6, [_Z10InsertBodyP4NodeP4Bodyiiii_param_1];
	ld.param.u32 	%r6, [_Z10InsertBodyP4NodeP4Bodyiiii_param_3];
	ld.param.u32 	%r7, [_Z10InsertBodyP4NodeP4Bodyiiii_param_4];
	cvta.to.global.u64 	%rd1, %rd6;
	cvta.to.global.u64 	%rd2, %rd5;
	mul.wide.s32 	%rd7, %r6, 104;
	add.s64 	%rd3, %rd2, %rd7;
	ld.global.u8 	%rs1, [%rd3];
	setp.eq.s16 	%p1, %rs1, 0;
	@%p1 bra 	$L__BB0_7;
	ld.global.u32 	%r1, [%rd3+12];
	setp.ne.s32 	%p2, %r1, 0;
	@%p2 bra 	$L__BB0_3;
	ld.param.u32 	%r27, [_Z10InsertBodyP4NodeP4Bodyiiii_param_2];
	mov.b32 	%r19, 1;
	st.global.v2.u32 	[%rd3+8], {%r27, %r19};
	mul.wide.s32 	%rd16, %r27, 96;
	add.s64 	%rd17, %rd1, %rd16;
	ld.global.f64 	%fd117, [%rd17+24];
	ld.global.f64 	%fd118, [%rd17+32];
	ld.global.f64 	%fd119, [%rd17+40];
	st.global.f64 	[%rd3+16], %fd117;
	st.global.f64 	[%rd3+24], %fd118;
	st.global.f64 	[%rd3+32], %fd119;
	ld.global.f64 	%fd120, [%rd17+8];
	st.global.f64 	[%rd3+40], %fd120;
	bra.uni 	$L__BB0_13;
$L__BB0_3:
	setp.lt.s32 	%p3, %r1, 1;
	@%p3 bra 	$L__BB0_7;
	ld.param.u32 	%r30, [_Z10InsertBodyP4NodeP4Bodyiiii_param_5];
	setp.ge.s32 	%p4, %r6, %r30;
	@%p4 bra 	$L__BB0_13;
	mov.b16 	%rs2, 0;
	st.global.u8 	[%rd3], %rs2;
	mul.wide.s32 	%rd8, %r7, 104;
	add.s64 	%rd9, %rd2, %rd8;
	atom.global.add.u32 	%r2, [%rd9+-92], 8;
	add.s32 	%r9, %r2, 7;
	setp.ge.s32 	%p5, %r9, %r7;
	@%p5 bra 	$L__BB0_13;
	ld.param.u32 	%r31, [_Z10InsertBodyP4NodeP4Bodyiiii_param_5];
	st.global.u32 	[%rd3+4], %r2;
	ld.global.u32 	%r10, [%rd3+8];
	mov.b32 	%r11, -1;
	st.global.u32 	[%rd3+8], %r11;
	ld.global.f64 	%fd23, [%rd3+16];
	ld.global.f64 	%fd24, [%rd3+24];
	ld.global.f64 	%fd25, [%rd3+32];
	cvta.to.global.u64 	%rd10, %rd6;
	mul.wide.s32 	%rd11, %r10, 96;
	add.s64 	%rd12, %rd10, %rd11;
	ld.global.f64 	%fd26, [%rd12+24];
	ld.global.f64 	%fd27, [%rd12+32];
	ld.global.f64 	%fd28, [%rd12+40];
	setp.ge.f64 	%p6, %fd26, %fd23;
	selp.u32 	%r12, 1, 0, %p6;
	setp.ge.f64 	%p7, %fd27, %fd24;
	selp.b32 	%r13, 2, 0, %p7;
	or.b32  	%r14, %r13, %r12;
	setp.ge.f64 	%p8, %fd28, %fd25;
	selp.b32 	%r15, 4, 0, %p8;
	mul.wide.s32 	%rd13, %r2, 104;
	add.s64 	%rd14, %rd2, %rd13;
	mov.b16 	%rs3, 1;
	st.global.u8 	[%rd14], %rs3;
	st.global.u32 	[%rd14+4], %r11;
	mov.b32 	%r16, 0;
	st.global.v2.u32 	[%rd14+8], {%r11, %r16};
	mov.b64 	%rd15, 0;
	st.global.u64 	[%rd14+40], %rd15;
	ld.global.f64 	%fd29, [%rd3+64];
	ld.global.f64 	%fd30, [%rd3+72];
	ld.global.f64 	%fd31, [%rd3+56];
	st.global.f64 	[%rd14+56], %fd31;
	st.global.f64 	[%rd14+64], %fd29;
	st.global.f64 	[%rd14+72], %fd30;
	st.global.f64 	[%rd14+80], %fd23;
	st.global.f64 	[%rd14+88], %fd24;
	st.global.f64 	[%rd14+96], %fd25;
	add.f64 	%fd32, %fd31, %fd23;
	add.f64 	%fd33, %fd29, %fd24;
	add.f64 	%fd34, %fd30, %fd25;
	mul.f64 	%fd35, %fd32, 0d3FE0000000000000;
	mul.f64 	%fd36, %fd33, 0d3FE0000000000000;
	mul.f64 	%fd37, %fd34, 0d3FE0000000000000;
	st.global.f64 	[%rd14+16], %fd35;
	st.global.f64 	[%rd14+24], %fd36;
	st.global.f64 	[%rd14+32], %fd37;
	sub.f64 	%fd38, %fd23, %fd31;
	sub.f64 	%fd39, %fd24, %fd29;
	sub.f64 	%fd40, %fd25, %fd30;
	setp.gt.f64 	%p9, %fd38, %fd39;
	selp.f64 	%fd41, %fd38, %fd39, %p9;
	setp.gt.f64 	%p10, %fd41, %fd40;
	selp.f64 	%fd42, %fd41, %fd40, %p10;
	mul.f64 	%fd43, %fd42, 0d3FE0000000000000;
	st.global.f64 	[%rd14+48], %fd43;
	st.global.u8 	[%rd14+104], %rs3;
	st.global.u32 	[%rd14+108], %r11;
	st.global.v2.u32 	[%rd14+112], {%r11, %r16};
	st.global.u64 	[%rd14+144], %rd15;
	ld.global.f64 	%fd44, [%rd3+80];
	st.global.f64 	[%rd14+160], %fd23;
	st.global.f64 	[%rd14+168], %fd29;
	st.global.f64 	[%rd14+176], %fd30;
	st.global.f64 	[%rd14+184], %fd44;
	st.global.f64 	[%rd14+192], %fd24;
	st.global.f64 	[%rd14+200], %fd25;
	add.f64 	%fd45, %fd23, %fd44;
	mul.f64 	%fd46, %fd45, 0d3FE0000000000000;
	st.global.f64 	[%rd14+120], %fd46;
	st.global.f64 	[%rd14+128], %fd36;
	st.global.f64 	[%rd14+136], %fd37;
	sub.f64 	%fd47, %fd44, %fd23;
	setp.gt.f64 	%p11, %fd47, %fd39;
	selp.f64 	%fd48, %fd47, %fd39, %p11;
	setp.gt.f64 	%p12, %fd48, %fd40;
	selp.f64 	%fd49, %fd48, %fd40, %p12;
	mul.f64 	%fd50, %fd49, 0d3FE0000000000000;
	st.global.f64 	[%rd14+152], %fd50;
	st.global.u8 	[%rd14+208], %rs3;
	st.global.u32 	[%rd14+212], %r11;
	st.global.v2.u32 	[%rd14+216], {%r11, %r16};
	st.global.u64 	[%rd14+248], %rd15;
	ld.global.f64 	%fd51, [%rd3+72];
	ld.global.f64 	%fd52, [%rd3+88];
	ld.global.f64 	%fd53, [%rd3+56];
	st.global.f64 	[%rd14+264], %fd53;
	st.global.f64 	[%rd14+272], %fd24;
	st.global.f64 	[%rd14+280], %fd51;
	st.global.f64 	[%rd14+288], %fd23;
	st.global.f64 	[%rd14+296], %fd52;
	st.global.f64 	[%rd14+304], %fd25;
	add.f64 	%fd54, %fd53, %fd23;
	add.f64 	%fd55, %fd24, %fd52;
	add.f64 	%fd56, %fd51, %fd25;
	mul.f64 	%fd57, %fd54, 0d3FE0000000000000;
	mul.f64 	%fd58, %fd55, 0d3FE0000000000000;
	mul.f64 	%fd59, %fd56, 0d3FE0000000000000;
	st.global.f64 	[%rd14+224], %fd57;
	st.global.f64 	[%rd14+232], %fd58;
	st.global.f64 	[%rd14+240], %fd59;
	sub.f64 	%fd60, %fd23, %fd53;
	sub.f64 	%fd61, %fd52, %fd24;
	sub.f64 	%fd62, %fd25, %fd51;
	setp.gt.f64 	%p13, %fd60, %fd61;
	selp.f64 	%fd63, %fd60, %fd61, %p13;
	setp.gt.f64 	%p14, %fd63, %fd62;
	selp.f64 	%fd64, %fd63, %fd62, %p14;
	mul.f64 	%fd65, %fd64, 0d3FE0000000000000;
	st.global.f64 	[%rd14+256], %fd65;
	st.global.u8 	[%rd14+312], %rs3;
	st.global.u32 	[%rd14+316], %r11;
	st.global.v2.u32 	[%rd14+320], {%r11, %r16};
	st.global.u64 	[%rd14+352], %rd15;
	ld.global.f64 	%fd66, [%rd3+80];
	st.global.f64 	[%rd14+368], %fd23;
	st.global.f64 	[%rd14+376], %fd24;
	st.global.f64 	[%rd14+384], %fd51;
	st.global.f64 	[%rd14+392], %fd66;
	st.global.f64 	[%rd14+400], %fd52;
	st.global.f64 	[%rd14+408], %fd25;
	add.f64 	%fd67, %fd23, %fd66;
	mul.f64 	%fd68, %fd67, 0d3FE0000000000000;
	st.global.f64 	[%rd14+328], %fd68;
	st.global.f64 	[%rd14+336], %fd58;
	st.global.f64 	[%rd14+344], %fd59;
	sub.f64 	%fd69, %fd66, %fd23;
	setp.gt.f64 	%p15, %fd69, %fd61;
	selp.f64 	%fd70, %fd69, %fd61, %p15;
	setp.gt.f64 	%p16, %fd70, %fd62;
	selp.f64 	%fd71, %fd70, %fd62, %p16;
	mul.f64 	%fd72, %fd71, 0d3FE0000000000000;
	st.global.f64 	[%rd14+360], %fd72;
	st.global.u8 	[%rd14+416], %rs3;
	st.global.u32 	[%rd14+420], %r11;
	st.global.v2.u32 	[%rd14+424], {%r11, %r16};
	st.global.u64 	[%rd14+456], %rd15;
	ld.global.f64 	%fd73, [%rd3+64];
	ld.global.f64 	%fd74, [%rd3+96];
	ld.global.f64 	%fd75, [%rd3+56];
	st.global.f64 	[%rd14+472], %fd75;
	st.global.f64 	[%rd14+480], %fd73;
	st.global.f64 	[%rd14+488], %fd25;
	st.global.f64 	[%rd14+496], %fd23;
	st.global.f64 	[%rd14+504], %fd24;
	st.global.f64 	[%rd14+512], %fd74;
	add.f64 	%fd76, %fd75, %fd23;
	add.f64 	%fd77, %fd73, %fd24;
	add.f64 	%fd78, %fd25, %fd74;
	mul.f64 	%fd79, %fd76, 0d3FE0000000000000;
	mul.f64 	%fd80, %fd77, 0d3FE0000000000000;
	mul.f64 	%fd81, %fd78, 0d3FE0000000000000;
	st.global.f64 	[%rd14+432], %fd79;
	st.global.f64 	[%rd14+440], %fd80;
	st.global.f64 	[%rd14+448], %fd81;
	sub.f64 	%fd82, %fd23, %fd75;
	sub.f64 	%fd83, %fd24, %fd73;
	sub.f64 	%fd84, %fd74, %fd25;
	setp.gt.f64 	%p17, %fd82, %fd83;
	selp.f64 	%fd85, %fd82, %fd83, %p17;
	setp.gt.f64 	%p18, %fd85, %fd84;
	selp.f64 	%fd86, %fd85, %fd84, %p18;
	mul.f64 	%fd87, %fd86, 0d3FE0000000000000;
	st.global.f64 	[%rd14+464], %fd87;
	st.global.u8 	[%rd14+520], %rs3;
	st.global.u32 	[%rd14+524], %r11;
	st.global.v2.u32 	[%rd14+528], {%r11, %r16};
	st.global.u64 	[%rd14+560], %rd15;
	ld.global.f64 	%fd88, [%rd3+80];
	st.global.f64 	[%rd14+576], %fd23;
	st.global.f64 	[%rd14+584], %fd73;
	st.global.f64 	[%rd14+592], %fd25;
	st.global.f64 	[%rd14+600], %fd88;
	st.global.f64 	[%rd14+608], %fd24;
	st.global.f64 	[%rd14+616], %fd74;
	add.f64 	%fd89, %fd23, %fd88;
	mul.f64 	%fd90, %fd89, 0d3FE0000000000000;
	st.global.f64 	[%rd14+536], %fd90;
	st.global.f64 	[%rd14+544], %fd80;
	st.global.f64 	[%rd14+552], %fd81;
	sub.f64 	%fd91, %fd88, %fd23;
	setp.gt.f64 	%p19, %fd91, %fd83;
	selp.f64 	%fd92, %fd91, %fd83, %p19;
	setp.gt.f64 	%p20, %fd92, %fd84;
	selp.f64 	%fd93, %fd92, %fd84, %p20;
	mul.f64 	%fd94, %fd93, 0d3FE0000000000000;
	st.global.f64 	[%rd14+568], %fd94;
	st.global.u8 	[%rd14+624], %rs3;
	st.global.u32 	[%rd14+628], %r11;
	st.global.v2.u32 	[%rd14+632], {%r11, %r16};
	st.global.u64 	[%rd14+664], %rd15;
	ld.global.f64 	%fd95, [%rd3+88];
	ld.global.f64 	%fd96, [%rd3+96];
	ld.global.f64 	%fd97, [%rd3+56];
	st.global.f64 	[%rd14+680], %fd97;
	st.global.f64 	[%rd14+688], %fd24;
	st.global.f64 	[%rd14+696], %fd25;
	st.global.f64 	[%rd14+704], %fd23;
	st.global.f64 	[%rd14+712], %fd95;
	st.global.f64 	[%rd14+720], %fd96;
	add.f64 	%fd98, %fd97, %fd23;
	add.f64 	%fd99, %fd24, %fd95;
	add.f64 	%fd100, %fd25, %fd96;
	mul.f64 	%fd101, %fd98, 0d3FE0000000000000;
	mul.f64 	%fd102, %fd99, 0d3FE0000000000000;
	mul.f64 	%fd103, %fd100, 0d3FE0000000000000;
	st.global.f64 	[%rd14+640], %fd101;
	st.global.f64 	[%rd14+648], %fd102;
	st.global.f64 	[%rd14+656], %fd103;
	sub.f64 	%fd104, %fd23, %fd97;
	sub.f64 	%fd105, %fd95, %fd24;
	sub.f64 	%fd106, %fd96, %fd25;
	setp.gt.f64 	%p21, %fd104, %fd105;
	selp.f64 	%fd107, %fd104, %fd105, %p21;
	setp.gt.f64 	%p22, %fd107, %fd106;
	selp.f64 	%fd108, %fd107, %fd106, %p22;
	mul.f64 	%fd109, %fd108, 0d3FE0000000000000;
	st.global.f64 	[%rd14+672], %fd109;
	st.global.u8 	[%rd14+728], %rs3;
	st.global.u32 	[%rd14+732], %r11;
	st.global.v2.u32 	[%rd14+736], {%r11, %r16};
	st.global.u64 	[%rd14+768], %rd15;
	ld.global.f64 	%fd110, [%rd3+80];
	st.global.f64 	[%rd14+784], %fd23;
	st.global.f64 	[%rd14+792], %fd24;
	st.global.f64 	[%rd14+800], %fd25;
	st.global.f64 	[%rd14+808], %fd110;
	st.global.f64 	[%rd14+816], %fd95;
	st.global.f64 	[%rd14+824], %fd96;
	add.f64 	%fd111, %fd23, %fd110;
	mul.f64 	%fd112, %fd111, 0d3FE0000000000000;
	st.global.f64 	[%rd14+744], %fd112;
	st.global.f64 	[%rd14+752], %fd102;
	st.global.f64 	[%rd14+760], %fd103;
	sub.f64 	%fd113, %fd110, %fd23;
	setp.gt.f64 	%p23, %fd113, %fd105;
	selp.f64 	%fd114, %fd113, %fd105, %p23;
	setp.gt.f64 	%p24, %fd114, %fd106;
	selp.f64 	%fd115, %fd114, %fd106, %p24;
	mul.f64 	%fd116, %fd115, 0d3FE0000000000000;
	st.global.f64 	[%rd14+776], %fd116;
	add.s32 	%r17, %r15, %r2;
	add.s32 	%r18, %r17, %r14;
	{ // callseq 0, 0
	.param .b64 param0;
	st.param.b64 	[param0], %rd5;
	.param .b64 param1;
	st.param.b64 	[param1], %rd6;
	.param .b32 param2;
	st.param.b32 	[param2], %r10;
	.param .b32 param3;
	st.param.b32 	[param3], %r18;
	.param .b32 param4;
	st.param.b32 	[param4], %r7;
	.param .b32 param5;
	st.param.b32 	[param5], %r31;
	call.uni 
	_Z10InsertBodyP4NodeP4Bodyiiii, 
	(
	param0, 
	param1, 
	param2, 
	param3, 
	param4, 
	param5
	);
	} // callseq 0
$L__BB0_7:
	ld.param.u32 	%r28, [_Z10InsertBodyP4NodeP4Bodyiiii_param_2];
	cvta.to.global.u64 	%rd18, %rd6;
	mul.wide.s32 	%rd19, %r28, 96;
	add.s64 	%rd20, %rd18, %rd19;
	add.s64 	%rd4, %rd20, 24;
	ld.global.f64 	%fd132, [%rd20+24];
	ld.global.f64 	%fd131, [%rd20+32];
	ld.global.f64 	%fd130, [%rd20+40];
	ld.global.f64 	%fd135, [%rd3+16];
	ld.global.f64 	%fd134, [%rd3+24];
	ld.global.f64 	%fd133, [%rd3+32];
	ld.global.u32 	%r3, [%rd3+4];
	setp.lt.s32 	%p25, %r3, 0;
	@%p25 bra 	$L__BB0_10;
	setp.ge.f64 	%p26, %fd130, %fd133;
	selp.b32 	%r20, 4, 0, %p26;
	setp.ge.f64 	%p27, %fd131, %fd134;
	selp.b32 	%r21, 2, 0, %p27;
	setp.ge.f64 	%p28, %fd132, %fd135;
	selp.u32 	%r22, 1, 0, %p28;
	or.b32  	%r23, %r21, %r22;
	or.b32  	%r24, %r23, %r20;
	add.s32 	%r4, %r3, %r24;
	setp.ge.s32 	%p29, %r4, %r7;
	@%p29 bra 	$L__BB0_10;
	ld.param.u32 	%r32, [_Z10InsertBodyP4NodeP4Bodyiiii_param_5];
	ld.param.u32 	%r29, [_Z10InsertBodyP4NodeP4Bodyiiii_param_2];
	{ // callseq 1, 0
	.param .b64 param0;
	st.param.b64 	[param0], %rd5;
	.param .b64 param1;
	st.param.b64 	[param1], %rd6;
	.param .b32 param2;
	st.param.b32 	[param2], %r29;
	.param .b32 param3;
	st.param.b32 	[param3], %r4;
	.param .b32 param4;
	st.param.b32 	[param4], %r7;
	.param .b32 param5;
	st.param.b32 	[param5], %r32;
	call.uni 
	_Z10InsertBodyP4NodeP4Bodyiiii, 
	(
	param0, 
	param1, 
	param2, 
	param3, 
	param4, 
	param5
	);
	} // callseq 1
	ld.global.f64 	%fd135, [%rd3+16];
	ld.global.f64 	%fd134, [%rd3+24];
	ld.global.f64 	%fd133, [%rd3+32];
	ld.global.f64 	%fd132, [%rd4];
	ld.global.f64 	%fd131, [%rd4+8];
	ld.global.f64 	%fd130, [%rd4+16];
$L__BB0_10:
	ld.global.f64 	%fd121, [%rd3+40];
	ld.global.f64 	%fd122, [%rd4+-16];
	add.f64 	%fd19, %fd121, %fd122;
	mul.f64 	%fd123, %fd122, %fd132;
	mul.f64 	%fd124, %fd122, %fd131;
	mul.f64 	%fd125, %fd122, %fd130;
	fma.rn.f64 	%fd20, %fd121, %fd135, %fd123;
	fma.rn.f64 	%fd21, %fd121, %fd134, %fd124;
	fma.rn.f64 	%fd22, %fd121, %fd133, %fd125;
	setp.leu.f64 	%p30, %fd19, 0d0000000000000000;
	@%p30 bra 	$L__BB0_12;
	rcp.rn.f64 	%fd126, %fd19;
	mul.f64 	%fd127, %fd126, %fd20;
	mul.f64 	%fd128, %fd126, %fd21;
	mul.f64 	%fd129, %fd126, %fd22;
	st.global.f64 	[%rd3+16], %fd127;
	st.global.f64 	[%rd3+24], %fd128;
	st.global.f64 	[%rd3+32], %fd129;
	st.global.f64 	[%rd3+40], %fd19;
$L__BB0_12:
	ld.global.u32 	%r25, [%rd3+12];
	add.s32 	%r26, %r25, 1;
	st.global.u32 	[%rd3+12], %r26;
$L__BB0_13:
	ret;

}
	// .globl	_Z11ResetKernelP4NodePiii
.visible .entry _Z11ResetKernelP4NodePiii(
	.param .u64 .ptr .align 1 _Z11ResetKernelP4NodePiii_param_0,
	.param .u64 .ptr .align 1 _Z11ResetKernelP4NodePiii_param_1,
	.param .u32 _Z11ResetKernelP4NodePiii_param_2,
	.param .u32 _Z11ResetKernelP4NodePiii_param_3
)
{
	.reg .pred 	%p<3>;
	.reg .b16 	%rs<2>;
	.reg .b32 	%r<11>;
	.reg .b64 	%rd<10>;

	ld.param.u64 	%rd1, [_Z11ResetKernelP4NodePiii_param_0];
	ld.param.u64 	%rd2, [_Z11ResetKernelP4NodePiii_param_1];
	ld.param.u32 	%r3, [_Z11ResetKernelP4NodePiii_param_2];
	ld.param.u32 	%r2, [_Z11ResetKernelP4NodePiii_param_3];
	mov.u32 	%r4, %ctaid.x;
	mov.u32 	%r5, %ntid.x;
	mov.u32 	%r6, %tid.x;
	mad.lo.s32 	%r1, %r4, %r5, %r6;
	setp.ge.s32 	%p1, %r1, %r3;
	@%p1 bra 	$L__BB1_2;
	cvta.to.global.u64 	%rd3, %rd1;
	cvta.to.global.u64 	%rd4, %rd2;
	setp.lt.s32 	%p2, %r1, %r2;
	selp.u16 	%rs1, 1, 0, %p2;
	mul.wide.s32 	%rd5, %r1, 104;
	add.s64 	%rd6, %rd3, %rd5;
	st.global.u8 	[%rd6], %rs1;
	mov.b32 	%r7, -1;
	st.global.u32 	[%rd6+4], %r7;
	selp.b32 	%r8, %r1, -1, %p2;
	selp.u32 	%r9, 1, 0, %p2;
	st.global.v2.u32 	[%rd6+8], {%r8, %r9};
	mov.b64 	%rd7, 0;
	st.global.u64 	[%rd6+16], %rd7;
	st.global.u64 	[%rd6+24], %rd7;
	st.global.u64 	[%rd6+32], %rd7;
	st.global.u64 	[%rd6+40], %rd7;
	st.global.u64 	[%rd6+48], %rd7;
	st.global.u64 	[%rd6+56], %rd7;
	st.global.u64 	[%rd6+64], %rd7;
	st.global.u64 	[%rd6+72], %rd7;
	st.global.u64 	[%rd6+80], %rd7;
	st.global.u64 	[%rd6+88], %rd7;
	st.global.u64 	[%rd6+96], %rd7;
	mul.wide.s32 	%rd8, %r1, 4;
	add.s64 	%rd9, %rd4, %rd8;
	mov.b32 	%r10, 0;
	st.global.u32 	[%rd9], %r10;
$L__BB1_2:
	ret;

}
	// .globl	_Z24ComputeBoundingBoxKernelP4NodeP4BodyPibS3_i
.visible .entry _Z24ComputeBoundingBoxKernelP4NodeP4BodyPibS3_i(
	.param .u64 .ptr .align 1 _Z24ComputeBoundingBoxKernelP4NodeP4BodyPibS3_i_param_0,
	.param .u64 .ptr .align 1 _Z24ComputeBoundingBoxKernelP4NodeP4BodyPibS3_i_param_1,
	.param .u64 .ptr .align 1 _Z24ComputeBoundingBoxKernelP4NodeP4BodyPibS3_i_param_2,
	.param .u8 _Z24ComputeBoundingBoxKernelP4NodeP4BodyPibS3_i_param_3,
	.param .u64 .ptr .align 1 _Z24ComputeBoundingBoxKernelP4NodeP4BodyPibS3_i_param_4,
	.param .u32 _Z24ComputeBoundingBoxKernelP4NodeP4BodyPibS3_i_param_5
)
{
	.reg .pred 	%p<16>;
	.reg .b16 	%rs<3>;
	.reg .b32 	%r<47>;
	.reg .b64 	%rd<13>;
	.reg .b64 	%fd<73>;

	ld.param.u64 	%rd3, [_Z24ComputeBoundingBoxKernelP4NodeP4BodyPibS3_i_param_1];
	ld.param.u64 	%rd4, [_Z24ComputeBoundingBoxKernelP4NodeP4BodyPibS3_i_param_2];
	ld.param.s8 	%rs1, [_Z24ComputeBoundingBoxKernelP4NodeP4BodyPibS3_i_param_3];
	ld.param.u32 	%r15, [_Z24ComputeBoundingBoxKernelP4NodeP4BodyPibS3_i_param_5];
	mov.u32 	%r46, %ntid.x;
	shl.b32 	%r2, %r46, 4;
	mov.u32 	%r16, %ctaid.x;
	mov.u32 	%r3, %tid.x;
	mad.lo.s32 	%r4, %r16, %r46, %r3;
	setp.eq.s16 	%p1, %rs1, 0;
	setp.eq.s64 	%p2, %rd4, 0;
	or.pred  	%p3, %p2, %p1;
	setp.ge.s32 	%p4, %r4, %r15;
	or.pred  	%p5, %p3, %p4;
	mov.u32 	%r45, %r4;
	@%p5 bra 	$L__BB2_2;
	cvta.to.global.u64 	%rd5, %rd4;
	mul.wide.s32 	%rd6, %r4, 4;
	add.s64 	%rd7, %rd5, %rd6;
	ld.global.u32 	%r45, [%rd7];
$L__BB2_2:
	ld.param.u32 	%r38, [_Z24ComputeBoundingBoxKernelP4NodeP4BodyPibS3_i_param_5];
	setp.ge.s32 	%p6, %r4, %r38;
	cvta.to.global.u64 	%rd8, %rd3;
	mul.wide.s32 	%rd9, %r45, 96;
	add.s64 	%rd10, %rd8, %rd9;
	add.s64 	%rd1, %rd10, 24;
	mov.f64 	%fd67, 0d7FEFFFFFFFFFFFFF;
	@%p6 bra 	$L__BB2_4;
	ld.global.f64 	%fd67, [%rd1];
$L__BB2_4:
	ld.param.u32 	%r39, [_Z24ComputeBoundingBoxKernelP4NodeP4BodyPibS3_i_param_5];
	setp.ge.s32 	%p7, %r4, %r39;
	shl.b32 	%r17, %r3, 3;
	mov.u32 	%r18, sharedMem;
	add.s32 	%r7, %r18, %r17;
	st.shared.f64 	[%r7], %fd67;
	mov.f64 	%fd68, 0d7FEFFFFFFFFFFFFF;
	@%p7 bra 	$L__BB2_6;
	ld.global.f64 	%fd68, [%rd1+8];
$L__BB2_6:
	ld.param.u32 	%r40, [_Z24ComputeBoundingBoxKernelP4NodeP4BodyPibS3_i_param_5];
	shl.b32 	%r19, %r46, 3;
	add.s32 	%r21, %r18, %r19;
	setp.ge.s32 	%p8, %r4, %r40;
	add.s32 	%r8, %r21, %r17;
	st.shared.f64 	[%r8], %fd68;
	mov.f64 	%fd69, 0d7FEFFFFFFFFFFFFF;
	@%p8 bra 	$L__BB2_8;
	ld.global.f64 	%fd69, [%rd1+16];
$L__BB2_8:
	ld.param.u32 	%r41, [_Z24ComputeBoundingBoxKernelP4NodeP4BodyPibS3_i_param_5];
	setp.ge.s32 	%p9, %r4, %r41;
	add.s32 	%r9, %r7, %r2;
	st.shared.f64 	[%r9], %fd69;
	mov.f64 	%fd70, 0dFFEFFFFFFFFFFFFF;
	@%p9 bra 	$L__BB2_10;
	ld.global.f64 	%fd70, [%rd1];
$L__BB2_10:
	ld.param.u32 	%r42, [_Z24ComputeBoundingBoxKernelP4NodeP4BodyPibS3_i_param_5];
	setp.ge.s32 	%p10, %r4, %r42;
	add.s32 	%r10, %r8, %r2;
	st.shared.f64 	[%r10], %fd70;
	mov.f64 	%fd71, 0dFFEFFFFFFFFFFFFF;
	@%p10 bra 	$L__BB2_12;
	ld.global.f64 	%fd71, [%rd1+8];
$L__BB2_12:
	ld.param.u32 	%r43, [_Z24ComputeBoundingBoxKernelP4NodeP4BodyPibS3_i_param_5];
	setp.ge.s32 	%p11, %r4, %r43;
	add.s32 	%r11, %r9, %r2;
	st.shared.f64 	[%r11], %fd71;
	mov.f64 	%fd72, 0dFFEFFFFFFFFFFFFF;
	@%p11 bra 	$L__BB2_14;
	ld.global.f64 	%fd72, [%rd1+16];
$L__BB2_14:
	add.s32 	%r12, %r10, %r2;
	st.shared.f64 	[%r12], %fd72;
	bar.sync 	0;
	setp.lt.u32 	%p12, %r46, 2;
	@%p12 bra 	$L__BB2_18;
$L__BB2_15:
	shr.u32 	%r14, %r46, 1;
	setp.ge.u32 	%p13, %r3, %r14;
	@%p13 bra 	$L__BB2_17;
	ld.shared.f64 	%fd19, [%r7];
	shl.b32 	%r23, %r14, 3;
	add.s32 	%r24, %r7, %r23;
	ld.shared.f64 	%fd20, [%r24];
	min.f64 	%fd21, %fd19, %fd20;
	st.shared.f64 	[%r7], %fd21;
	ld.shared.f64 	%fd22, [%r8];
	add.s32 	%r25, %r8, %r23;
	ld.shared.f64 	%fd23, [%r25];
	min.f64 	%fd24, %fd22, %fd23;
	st.shared.f64 	[%r8], %fd24;
	ld.shared.f64 	%fd25, [%r9];
	add.s32 	%r26, %r24, %r2;
	ld.shared.f64 	%fd26, [%r26];
	min.f64 	%fd27, %fd25, %fd26;
	st.shared.f64 	[%r9], %fd27;
	ld.shared.f64 	%fd28, [%r10];
	add.s32 	%r27, %r25, %r2;
	ld.shared.f64 	%fd29, [%r27];
	max.f64 	%fd30, %fd28, %fd29;
	st.shared.f64 	[%r10], %fd30;
	ld.shared.f64 	%fd31, [%r11];
	add.s32 	%r28, %r26, %r2;
	ld.shared.f64 	%fd32, [%r28];
	max.f64 	%fd33, %fd31, %fd32;
	st.shared.f64 	[%r11], %fd33;
	ld.shared.f64 	%fd34, [%r12];
	add.s32 	%r29, %r27, %r2;
	ld.shared.f64 	%fd35, [%r29];
	max.f64 	%fd36, %fd34, %fd35;
	st.shared.f64 	[%r12], %fd36;
$L__BB2_17:
	bar.sync 	0;
	setp.gt.u32 	%p14, %r46, 3;
	mov.u32 	%r46, %r14;
	@%p14 bra 	$L__BB2_15;
$L__BB2_18:
	setp.ne.s32 	%p15, %r3, 0;
	@%p15 bra 	$L__BB2_20;
	ld.param.u32 	%r44, [_Z24ComputeBoundingBoxKernelP4NodeP4BodyPibS3_i_param_5];
	ld.param.u64 	%rd12, [_Z24ComputeBoundingBoxKernelP4NodeP4BodyPibS3_i_param_0];
	cvta.to.global.u64 	%rd11, %rd12;
	mov.u32 	%r30, %ntid.x;
	shl.b32 	%r31, %r30, 3;
	add.s32 	%r33, %r18, %r31;
	add.s32 	%r34, %r33, %r31;
	add.s32 	%r35, %r34, %r31;
	add.s32 	%r36, %r35, %r31;
	mov.b16 	%rs2, 0;
	st.global.u8 	[%rd11], %rs2;
	st.global.u32 	[%rd11+12], %r44;
	ld.shared.f64 	%fd37, [sharedMem];
	ld.shared.f64 	%fd38, [%r33];
	ld.shared.f64 	%fd39, [%r34];
	ld.shared.f64 	%fd40, [%r35];
	ld.shared.f64 	%fd41, [%r36];
	add.s32 	%r37, %r36, %r31;
	ld.shared.f64 	%fd42, [%r37];
	sub.f64 	%fd43, %fd40, %fd37;
	sub.f64 	%fd44, %fd41, %fd38;
	sub.f64 	%fd45, %fd42, %fd39;
	mul.f64 	%fd46, %fd43, 0d3F847AE147AE147B;
	mul.f64 	%fd47, %fd44, 0d3F847AE147AE147B;
	mul.f64 	%fd48, %fd45, 0d3F847AE147AE147B;
	sub.f64 	%fd49, %fd37, %fd46;
	sub.f64 	%fd50, %fd38, %fd47;
	sub.f64 	%fd51, %fd39, %fd48;
	st.global.f64 	[%rd11+56], %fd49;
	st.global.f64 	[%rd11+64], %fd50;
	st.global.f64 	[%rd11+72], %fd51;
	add.f64 	%fd52, %fd46, %fd40;
	add.f64 	%fd53, %fd47, %fd41;
	add.f64 	%fd54, %fd48, %fd42;
	st.global.f64 	[%rd11+80], %fd52;
	st.global.f64 	[%rd11+88], %fd53;
	st.global.f64 	[%rd11+96], %fd54;
	sub.f64 	%fd55, %fd52, %fd49;
	sub.f64 	%fd56, %fd53, %fd50;
	sub.f64 	%fd57, %fd54, %fd51;
	max.f64 	%fd58, %fd55, %fd56;
	max.f64 	%fd59, %fd58, %fd57;
	mul.f64 	%fd60, %fd59, 0d3FE0000000000000;
	st.global.f64 	[%rd11+48], %fd60;
	add.f64 	%fd61, %fd49, %fd52;
	add.f64 	%fd62, %fd50, %fd53;
	add.f64 	%fd63, %fd51, %fd54;
	mul.f64 	%fd64, %fd61, 0d3FE0000000000000;
	mul.f64 	%fd65, %fd62, 0d3FE0000000000000;
	mul.f64 	%fd66, %fd63, 0d3FE0000000000000;
	st.global.f64 	[%rd11+16], %fd64;
	st.global.f64 	[%rd11+24], %fd65;
	st.global.f64 	[%rd11+32], %fd66;
$L__BB2_20:
	ret;

}
	// .globl	_Z22ConstructOctTreeKernelP4NodeP4BodyS2_Pibiiii
.visible .entry _Z22ConstructOctTreeKernelP4NodeP4BodyS2_Pibiiii(
	.param .u64 .ptr .align 1 _Z22ConstructOctTreeKernelP4NodeP4BodyS2_Pibiiii_param_0,
	.param .u64 .ptr .align 1 _Z22ConstructOctTreeKernelP4NodeP4BodyS2_Pibiiii_param_1,
	.param .u64 .ptr .align 1 _Z22ConstructOctTreeKernelP4NodeP4BodyS2_Pibiiii_param_2,
	.param .u64 .ptr .align 1 _Z22ConstructOctTreeKernelP4NodeP4BodyS2_Pibiiii_param_3,
	.param .u8 _Z22ConstructOctTreeKernelP4NodeP4BodyS2_Pibiiii_param_4,
	.param .u32 _Z22ConstructOctTreeKernelP4NodeP4BodyS2_Pibiiii_param_5,
	.param .u32 _Z22ConstructOctTreeKernelP4NodeP4BodyS2_Pibiiii_param_6,
	.param .u32 _Z22ConstructOctTreeKernelP4NodeP4BodyS2_Pibiiii_param_7,
	.param .u32 _Z22ConstructOctTreeKernelP4NodeP4BodyS2_Pibiiii_param_8
)
{
	.reg .pred 	%p<7>;
	.reg .b16 	%rs<2>;
	.reg .b32 	%r<62>;
	.reg .b64 	%rd<17>;

	ld.param.u64 	%rd4, [_Z22ConstructOctTreeKernelP4NodeP4BodyS2_Pibiiii_param_0];
	ld.param.u64 	%rd5, [_Z22ConstructOctTreeKernelP4NodeP4BodyS2_Pibiiii_param_1];
	ld.param.u64 	%rd7, [_Z22ConstructOctTreeKernelP4NodeP4BodyS2_Pibiiii_param_2];
	ld.param.u64 	%rd6, [_Z22ConstructOctTreeKernelP4NodeP4BodyS2_Pibiiii_param_3];
	ld.param.s8 	%rs1, [_Z22ConstructOctTreeKernelP4NodeP4BodyS2_Pibiiii_param_4];
	ld.param.u32 	%r7, [_Z22ConstructOctTreeKernelP4NodeP4BodyS2_Pibiiii_param_5];
	ld.param.u32 	%r8, [_Z22ConstructOctTreeKernelP4NodeP4BodyS2_Pibiiii_param_6];
	ld.param.u32 	%r9, [_Z22ConstructOctTreeKernelP4NodeP4BodyS2_Pibiiii_param_7];
	ld.param.u32 	%r10, [_Z22ConstructOctTreeKernelP4NodeP4BodyS2_Pibiiii_param_8];
	cvta.to.global.u64 	%rd1, %rd7;
	cvta.to.global.u64 	%rd2, %rd5;
	mov.u32 	%r60, %tid.x;
	setp.ge.s32 	%p1, %r60, %r9;
	@%p1 bra 	$L__BB3_5;
	setp.ne.s16 	%p2, %rs1, 0;
	setp.ne.s64 	%p3, %rd6, 0;
	and.pred  	%p4, %p3, %p2;
	mov.u32 	%r2, %ntid.x;
	@%p4 bra 	$L__BB3_2;
	bra.uni 	$L__BB3_4;
$L__BB3_2:
	cvta.to.global.u64 	%rd3, %rd6;
$L__BB3_3:
	mul.wide.s32 	%rd11, %r60, 4;
	add.s64 	%rd12, %rd3, %rd11;
	ld.global.u32 	%r35, [%rd12];
	mul.wide.s32 	%rd13, %r60, 96;
	add.s64 	%rd14, %rd1, %rd13;
	mul.wide.s32 	%rd15, %r35, 96;
	add.s64 	%rd16, %rd2, %rd15;
	.pragma "used_bytes_mask 1";
	ld.global.v2.u32 	{%r36, %r37}, [%rd16];
	ld.global.v2.u32 	{%r38, %r39}, [%rd16+8];
	ld.global.v2.u32 	{%r40, %r41}, [%rd16+16];
	ld.global.v2.u32 	{%r42, %r43}, [%rd16+24];
	ld.global.v2.u32 	{%r44, %r45}, [%rd16+32];
	ld.global.v2.u32 	{%r46, %r47}, [%rd16+40];
	ld.global.v2.u32 	{%r48, %r49}, [%rd16+48];
	ld.global.v2.u32 	{%r50, %r51}, [%rd16+56];
	ld.global.v2.u32 	{%r52, %r53}, [%rd16+64];
	ld.global.v2.u32 	{%r54, %r55}, [%rd16+72];
	ld.global.v2.u32 	{%r56, %r57}, [%rd16+80];
	ld.global.v2.u32 	{%r58, %r59}, [%rd16+88];
	st.global.v2.u32 	[%rd14], {%r36, %r37};
	st.global.v2.u32 	[%rd14+8], {%r38, %r39};
	st.global.v2.u32 	[%rd14+16], {%r40, %r41};
	st.global.v2.u32 	[%rd14+24], {%r42, %r43};
	st.global.v2.u32 	[%rd14+32], {%r44, %r45};
	st.global.v2.u32 	[%rd14+40], {%r46, %r47};
	st.global.v2.u32 	[%rd14+48], {%r48, %r49};
	st.global.v2.u32 	[%rd14+56], {%r50, %r51};
	st.global.v2.u32 	[%rd14+64], {%r52, %r53};
	st.global.v2.u32 	[%rd14+72], {%r54, %r55};
	st.global.v2.u32 	[%rd14+80], {%r56, %r57};
	st.global.v2.u32 	[%rd14+88], {%r58, %r59};
	{ // callseq 3, 0
	.param .b64 param0;
	st.param.b64 	[param0], %rd4;
	.param .b64 param1;
	st.param.b64 	[param1], %rd5;
	.param .b32 param2;
	st.param.b32 	[param2], %r35;
	.param .b32 param3;
	st.param.b32 	[param3], %r7;
	.param .b32 param4;
	st.param.b32 	[param4], %r8;
	.param .b32 param5;
	st.param.b32 	[param5], %r10;
	call.uni 
	_Z10InsertBodyP4NodeP4Bodyiiii, 
	(
	param0, 
	param1, 
	param2, 
	param3, 
	param4, 
	param5
	);
	} // callseq 3
	add.s32 	%r60, %r60, %r2;
	setp.lt.s32 	%p6, %r60, %r9;
	@%p6 bra 	$L__BB3_3;
	bra.uni 	$L__BB3_5;
$L__BB3_4:
	mul.wide.s32 	%rd8, %r60, 96;
	add.s64 	%rd9, %rd1, %rd8;
	add.s64 	%rd10, %rd2, %rd8;
	.pragma "used_bytes_mask 1";
	ld.global.v2.u32 	{%r11, %r12}, [%rd10];
	ld.global.v2.u32 	{%r13, %r14}, [%rd10+8];
	ld.global.v2.u32 	{%r15, %r16}, [%rd10+16];
	ld.global.v2.u32 	{%r17, %r18}, [%rd10+24];
	ld.global.v2.u32 	{%r19, %r20}, [%rd10+32];
	ld.global.v2.u32 	{%r21, %r22}, [%rd10+40];
	ld.global.v2.u32 	{%r23, %r24}, [%rd10+48];
	ld.global.v2.u32 	{%r25, %r26}, [%rd10+56];
	ld.global.v2.u32 	{%r27, %r28}, [%rd10+64];
	ld.global.v2.u32 	{%r29, %r30}, [%rd10+72];
	ld.global.v2.u32 	{%r31, %r32}, [%rd10+80];
	ld.global.v2.u32 	{%r33, %r34}, [%rd10+88];
	st.global.v2.u32 	[%rd9], {%r11, %r12};
	st.global.v2.u32 	[%rd9+8], {%r13, %r14};
	st.global.v2.u32 	[%rd9+16], {%r15, %r16};
	st.global.v2.u32 	[%rd9+24], {%r17, %r18};
	st.global.v2.u32 	[%rd9+32], {%r19, %r20};
	st.global.v2.u32 	[%rd9+40], {%r21, %r22};
	st.global.v2.u32 	[%rd9+48], {%r23, %r24};
	st.global.v2.u32 	[%rd9+56], {%r25, %r26};
	st.global.v2.u32 	[%rd9+64], {%r27, %r28};
	st.global.v2.u32 	[%rd9+72], {%r29, %r30};
	st.global.v2.u32 	[%rd9+80], {%r31, %r32};
	st.global.v2.u32 	[%rd9+88], {%r33, %r34};
	{ // callseq 2, 0
	.param .b64 param0;
	st.param.b64 	[param0], %rd4;
	.param .b64 param1;
	st.param.b64 	[param1], %rd5;
	.param .b32 param2;
	st.param.b32 	[param2], %r60;
	.param .b32 param3;
	st.param.b32 	[param3], %r7;
	.param .b32 param4;
	st.param.b32 	[param4], %r8;
	.param .b32 param5;
	st.param.b32 	[param5], %r10;
	call.uni 
	_Z10InsertBodyP4NodeP4Bodyiiii, 
	(
	param0, 
	param1, 
	param2, 
	param3, 
	param4, 
	param5
	);
	} // callseq 2
	add.s32 	%r60, %r60, %r2;
	setp.lt.s32 	%p5, %r60, %r9;
	@%p5 bra 	$L__BB3_4;
$L__BB3_5:
	ret;

}
	// .globl	_Z18ComputeForceKernelP4NodeP4BodyPibiiid
.visible .entry _Z18ComputeForceKernelP4NodeP4BodyPibiiid(
	.param .u64 .ptr .align 1 _Z18ComputeForceKernelP4NodeP4BodyPibiiid_param_0,
	.param .u64 .ptr .align 1 _Z18ComputeForceKernelP4NodeP4BodyPibiiid_param_1,
	.param .u64 .ptr .align 1 _Z18ComputeForceKernelP4NodeP4BodyPibiiid_param_2,
	.param .u8 _Z18ComputeForceKernelP4NodeP4BodyPibiiid_param_3,
	.param .u32 _Z18ComputeForceKernelP4NodeP4BodyPibiiid_param_4,
	.param .u32 _Z18ComputeForceKernelP4NodeP4BodyPibiiid_param_5,
	.param .u32 _Z18ComputeForceKernelP4NodeP4BodyPibiiid_param_6,
	.param .f64 _Z18ComputeForceKernelP4NodeP4BodyPibiiid_param_7
)
{
	.reg .pred 	%p<83>;
	.reg .b16 	%rs<5>;
	.reg .b32 	%r<122>;
	.reg .b64 	%rd<18>;
	.reg .b64 	%fd<93>;

	ld.param.u64 	%rd5, [_Z18ComputeForceKernelP4NodeP4BodyPibiiid_param_1];
	ld.param.u64 	%rd6, [_Z18ComputeForceKernelP4NodeP4BodyPibiiid_param_2];
	ld.param.s8 	%rs1, [_Z18ComputeForceKernelP4NodeP4BodyPibiiid_param_3];
	ld.param.u32 	%r60, [_Z18ComputeForceKernelP4NodeP4BodyPibiiid_param_4];
	ld.param.u32 	%r61, [_Z18ComputeForceKernelP4NodeP4BodyPibiiid_param_5];
	mov.u32 	%r62, %ctaid.x;
	mov.u32 	%r63, %ntid.x;
	mov.u32 	%r1, %tid.x;
	mad.lo.s32 	%r103, %r62, %r63, %r1;
	setp.eq.s16 	%p1, %rs1, 0;
	setp.eq.s64 	%p2, %rd6, 0;
	or.pred  	%p3, %p2, %p1;
	setp.ge.s32 	%p4, %r103, %r61;
	or.pred  	%p5, %p3, %p4;
	@%p5 bra 	$L__BB4_2;
	cvta.to.global.u64 	%rd7, %rd6;
	mul.wide.s32 	%rd8, %r103, 4;
	add.s64 	%rd9, %rd7, %rd8;
	ld.global.u32 	%r103, [%rd9];
$L__BB4_2:
	setp.ge.s32 	%p6, %r103, %r61;
	@%p6 bra 	$L__BB4_60;
	cvta.to.global.u64 	%rd10, %rd5;
	mul.wide.s32 	%rd11, %r103, 96;
	add.s64 	%rd1, %rd10, %rd11;
	ld.global.u8 	%rs2, [%rd1];
	setp.eq.s16 	%p7, %rs2, 0;
	@%p7 bra 	$L__BB4_60;
	ld.global.f64 	%fd1, [%rd1+24];
	ld.global.f64 	%fd2, [%rd1+32];
	ld.global.f64 	%fd3, [%rd1+40];
	ld.global.f64 	%fd4, [%rd1+8];
	shl.b32 	%r64, %r1, 8;
	mov.u32 	%r65, sharedData;
	add.s32 	%r5, %r65, %r64;
	mov.b32 	%r66, 0;
	st.shared.u32 	[%r5], %r66;
	mov.f64 	%fd83, 0d0000000000000000;
	setp.eq.s16 	%p8, %rs1, 0;
	@%p8 bra 	$L__BB4_11;
	mov.b32 	%r115, 1;
	mov.f64 	%fd82, %fd83;
	mov.f64 	%fd81, %fd83;
$L__BB4_6:
	mov.u32 	%r33, %r115;
	add.s32 	%r115, %r33, -1;
	shl.b32 	%r68, %r33, 2;
	add.s32 	%r35, %r5, %r68;
	ld.shared.u32 	%r36, [%r35+-4];
	setp.lt.s32 	%p9, %r36, 0;
	setp.ge.s32 	%p10, %r36, %r60;
	or.pred  	%p11, %p9, %p10;
	@%p11 bra 	$L__BB4_58;
	ld.param.u64 	%rd16, [_Z18ComputeForceKernelP4NodeP4BodyPibiiid_param_0];
	cvta.to.global.u64 	%rd12, %rd16;
	mul.wide.u32 	%rd13, %r36, 104;
	add.s64 	%rd3, %rd12, %rd13;
	ld.global.u32 	%r69, [%rd3+12];
	setp.eq.s32 	%p12, %r69, 0;
	@%p12 bra 	$L__BB4_58;
	ld.global.f64 	%fd23, [%rd3+40];
	setp.le.f64 	%p13, %fd23, 0d0000000000000000;
	@%p13 bra 	$L__BB4_58;
	ld.global.f64 	%fd40, [%rd3+16];
	sub.f64 	%fd24, %fd40, %fd1;
	ld.global.f64 	%fd41, [%rd3+24];
	sub.f64 	%fd25, %fd41, %fd2;
	ld.global.f64 	%fd42, [%rd3+32];
	sub.f64 	%fd26, %fd42, %fd3;
	mul.f64 	%fd43, %fd25, %fd25;
	fma.rn.f64 	%fd44, %fd24, %fd24, %fd43;
	fma.rn.f64 	%fd45, %fd26, %fd26, %fd44;
	add.f64 	%fd27, %fd45, 0d3FD0000000000000;
	sqrt.rn.f64 	%fd28, %fd27;
	ld.global.u8 	%rs3, [%rd3];
	setp.ne.s16 	%p14, %rs3, 0;
	@%p14 bra 	$L__BB4_10;
	bra.uni 	$L__BB4_38;
$L__BB4_10:
	ld.global.u32 	%r70, [%rd3+8];
	setp.ne.s32 	%p15, %r70, %r103;
	setp.ge.f64 	%p16, %fd28, 0d4202A05F20000000;
	and.pred  	%p17, %p15, %p16;
	@%p17 bra 	$L__BB4_40;
	bra.uni 	$L__BB4_58;
$L__BB4_11:
	mov.b32 	%r106, 1;
	mov.f64 	%fd82, %fd83;
	mov.f64 	%fd81, %fd83;
$L__BB4_12:
	mov.u32 	%r6, %r106;
	add.s32 	%r106, %r6, -1;
	shl.b32 	%r86, %r6, 2;
	add.s32 	%r8, %r5, %r86;
	ld.shared.u32 	%r9, [%r8+-4];
	setp.lt.s32 	%p46, %r9, 0;
	setp.ge.s32 	%p47, %r9, %r60;
	or.pred  	%p48, %p46, %p47;
	@%p48 bra 	$L__BB4_37;
	ld.param.u64 	%rd17, [_Z18ComputeForceKernelP4NodeP4BodyPibiiid_param_0];
	cvta.to.global.u64 	%rd14, %rd17;
	mul.wide.u32 	%rd15, %r9, 104;
	add.s64 	%rd2, %rd14, %rd15;
	ld.global.u32 	%r87, [%rd2+12];
	setp.eq.s32 	%p49, %r87, 0;
	@%p49 bra 	$L__BB4_37;
	ld.global.f64 	%fd8, [%rd2+40];
	setp.le.f64 	%p50, %fd8, 0d0000000000000000;
	@%p50 bra 	$L__BB4_37;
	ld.global.f64 	%fd54, [%rd2+16];
	sub.f64 	%fd9, %fd54, %fd1;
	ld.global.f64 	%fd55, [%rd2+24];
	sub.f64 	%fd10, %fd55, %fd2;
	ld.global.f64 	%fd56, [%rd2+32];
	sub.f64 	%fd11, %fd56, %fd3;
	mul.f64 	%fd57, %fd10, %fd10;
	fma.rn.f64 	%fd58, %fd9, %fd9, %fd57;
	fma.rn.f64 	%fd59, %fd11, %fd11, %fd58;
	add.f64 	%fd12, %fd59, 0d3FD0000000000000;
	sqrt.rn.f64 	%fd13, %fd12;
	ld.global.u8 	%rs4, [%rd2];
	setp.ne.s16 	%p51, %rs4, 0;
	@%p51 bra 	$L__BB4_34;
	ld.param.f64 	%fd77, [_Z18ComputeForceKernelP4NodeP4BodyPibiiid_param_7];
	ld.global.f64 	%fd60, [%rd2+48];
	div.rn.f64 	%fd61, %fd60, %fd13;
	setp.lt.f64 	%p55, %fd61, %fd77;
	@%p55 bra 	$L__BB4_35;
	ld.global.u32 	%r10, [%rd2+4];
	setp.lt.s32 	%p56, %r10, 0;
	@%p56 bra 	$L__BB4_37;
	setp.ge.s32 	%p57, %r10, %r60;
	setp.gt.u32 	%p58, %r6, 63;
	or.pred  	%p59, %p57, %p58;
	@%p59 bra 	$L__BB4_20;
	st.shared.u32 	[%r8+-4], %r10;
	mov.u32 	%r106, %r6;
$L__BB4_20:
	add.s32 	%r12, %r10, 1;
	setp.ge.s32 	%p60, %r12, %r60;
	setp.gt.u32 	%p61, %r106, 62;
	or.pred  	%p62, %p60, %p61;
	@%p62 bra 	$L__BB4_22;
	add.s32 	%r13, %r106, 1;
	shl.b32 	%r89, %r106, 2;
	add.s32 	%r90, %r5, %r89;
	st.shared.u32 	[%r90], %r12;
	mov.u32 	%r106, %r13;
$L__BB4_22:
	add.s32 	%r15, %r10, 2;
	setp.ge.s32 	%p63, %r15, %r60;
	setp.gt.u32 	%p64, %r106, 62;
	or.pred  	%p65, %p63, %p64;
	@%p65 bra 	$L__BB4_24;
	add.s32 	%r16, %r106, 1;
	shl.b32 	%r91, %r106, 2;
	add.s32 	%r92, %r5, %r91;
	st.shared.u32 	[%r92], %r15;
	mov.u32 	%r106, %r16;
$L__BB4_24:
	add.s32 	%r18, %r10, 3;
	setp.ge.s32 	%p66, %r18, %r60;
	setp.gt.u32 	%p67, %r106, 62;
	or.pred  	%p68, %p66, %p67;
	@%p68 bra 	$L__BB4_26;
	add.s32 	%r19, %r106, 1;
	shl.b32 	%r93, %r106, 2;
	add.s32 	%r94, %r5, %r93;
	st.shared.u32 	[%r94], %r18;
	mov.u32 	%r106, %r19;
$L__BB4_26:
	add.s32 	%r21, %r10, 4;
	setp.ge.s32 	%p69, %r21, %r60;
	setp.gt.u32 	%p70, %r106, 62;
	or.pred  	%p71, %p69, %p70;
	@%p71 bra 	$L__BB4_28;
	add.s32 	%r22, %r106, 1;
	shl.b32 	%r95, %r106, 2;
	add.s32 	%r96, %r5, %r95;
	st.shared.u32 	[%r96], %r21;
	mov.u32 	%r106, %r22;
$L__BB4_28:
	add.s32 	%r24, %r10, 5;
	setp.ge.s32 	%p72, %r24, %r60;
	setp.gt.u32 	%p73, %r106, 62;
	or.pred  	%p74, %p72, %p73;
	@%p74 bra 	$L__BB4_30;
	add.s32 	%r25, %r106, 1;
	shl.b32 	%r97, %r106, 2;
	add.s32 	%r98, %r5, %r97;
	st.shared.u32 	[%r98], %r24;
	mov.u32 	%r106, %r25;
$L__BB4_30:
	add.s32 	%r27, %r10, 6;
	setp.ge.s32 	%p75, %r27, %r60;
	setp.gt.u32 	%p76, %r106, 62;
	or.pred  	%p77, %p75, %p76;
	@%p77 bra 	$L__BB4_32;
	add.s32 	%r28, %r106, 1;
	shl.b32 	%r99, %r106, 2;
	add.s32 	%r100, %r5, %r99;
	st.shared.u32 	[%r100], %r27;
	mov.u32 	%r106, %r28;
$L__BB4_32:
	add.s32 	%r30, %r10, 7;
	setp.ge.s32 	%p78, %r30, %r60;
	setp.gt.u32 	%p79, %r106, 62;
	or.pred  	%p80, %p78, %p79;
	@%p80 bra 	$L__BB4_37;
	add.s32 	%r31, %r106, 1;
	shl.b32 	%r101, %r106, 2;
	add.s32 	%r102, %r5, %r101;
	st.shared.u32 	[%r102], %r30;
	mov.u32 	%r106, %r31;
	bra.uni 	$L__BB4_37;
$L__BB4_34:
	ld.global.u32 	%r88, [%rd2+8];
	setp.ne.s32 	%p52, %r88, %r103;
	setp.ge.f64 	%p53, %fd13, 0d4202A05F20000000;
	and.pred  	%p54, %p52, %p53;
	@%p54 bra 	$L__BB4_36;
	bra.uni 	$L__BB4_37;
$L__BB4_35:
	setp.ltu.f64 	%p81, %fd13, 0d4202A05F20000000;
	@%p81 bra 	$L__BB4_37;
$L__BB4_36:
	mul.f64 	%fd62, %fd4, 0d3DD2589EFFED8ACC;
	mul.f64 	%fd63, %fd62, %fd8;
	mul.f64 	%fd64, %fd12, %fd13;
	div.rn.f64 	%fd65, %fd63, %fd64;
	div.rn.f64 	%fd66, %fd65, %fd4;
	fma.rn.f64 	%fd81, %fd9, %fd66, %fd81;
	fma.rn.f64 	%fd82, %fd10, %fd66, %fd82;
	fma.rn.f64 	%fd83, %fd11, %fd66, %fd83;
$L__BB4_37:
	setp.eq.s32 	%p82, %r106, 0;
	@%p82 bra 	$L__BB4_59;
	bra.uni 	$L__BB4_12;
$L__BB4_38:
	ld.param.f64 	%fd76, [_Z18ComputeForceKernelP4NodeP4BodyPibiiid_param_7];
	ld.global.f64 	%fd46, [%rd3+48];
	div.rn.f64 	%fd47, %fd46, %fd28;
	setp.lt.f64 	%p18, %fd47, %fd76;
	@%p18 bra 	$L__BB4_39;
	bra.uni 	$L__BB4_41;
$L__BB4_39:
	setp.ltu.f64 	%p44, %fd28, 0d4202A05F20000000;
	@%p44 bra 	$L__BB4_58;
$L__BB4_40:
	mul.f64 	%fd48, %fd4, 0d3DD2589EFFED8ACC;
	mul.f64 	%fd49, %fd48, %fd23;
	mul.f64 	%fd50, %fd27, %fd28;
	div.rn.f64 	%fd51, %fd49, %fd50;
	div.rn.f64 	%fd52, %fd51, %fd4;
	fma.rn.f64 	%fd81, %fd24, %fd52, %fd81;
	fma.rn.f64 	%fd82, %fd25, %fd52, %fd82;
	fma.rn.f64 	%fd83, %fd26, %fd52, %fd83;
	bra.uni 	$L__BB4_58;
$L__BB4_41:
	ld.global.u32 	%r37, [%rd3+4];
	setp.lt.s32 	%p19, %r37, 0;
	@%p19 bra 	$L__BB4_58;
	setp.ge.s32 	%p20, %r37, %r60;
	setp.gt.u32 	%p21, %r33, 63;
	or.pred  	%p22, %p20, %p21;
	@%p22 bra 	$L__BB4_44;
	st.shared.u32 	[%r35+-4], %r37;
	mov.u32 	%r115, %r33;
$L__BB4_44:
	add.s32 	%r39, %r37, 1;
	setp.ge.s32 	%p23, %r39, %r60;
	setp.gt.u32 	%p24, %r115, 62;
	or.pred  	%p25, %p23, %p24;
	@%p25 bra 	$L__BB4_46;
	add.s32 	%r40, %r115, 1;
	shl.b32 	%r71, %r115, 2;
	add.s32 	%r72, %r5, %r71;
	st.shared.u32 	[%r72], %r39;
	mov.u32 	%r115, %r40;
$L__BB4_46:
	add.s32 	%r42, %r37, 3;
	setp.ge.s32 	%p26, %r42, %r60;
	setp.gt.u32 	%p27, %r115, 62;
	or.pred  	%p28, %p26, %p27;
	@%p28 bra 	$L__BB4_48;
	add.s32 	%r43, %r115, 1;
	shl.b32 	%r73, %r115, 2;
	add.s32 	%r74, %r5, %r73;
	st.shared.u32 	[%r74], %r42;
	mov.u32 	%r115, %r43;
$L__BB4_48:
	add.s32 	%r45, %r37, 2;
	setp.ge.s32 	%p29, %r45, %r60;
	setp.gt.u32 	%p30, %r115, 62;
	or.pred  	%p31, %p29, %p30;
	@%p31 bra 	$L__BB4_50;
	add.s32 	%r46, %r115, 1;
	shl.b32 	%r75, %r115, 2;
	add.s32 	%r76, %r5, %r75;
	st.shared.u32 	[%r76], %r45;
	mov.u32 	%r115, %r46;
$L__BB4_50:
	add.s32 	%r48, %r37, 6;
	setp.ge.s32 	%p32, %r48, %r60;
	setp.gt.u32 	%p33, %r115, 62;
	or.pred  	%p34, %p32, %p33;
	@%p34 bra 	$L__BB4_52;
	add.s32 	%r49, %r115, 1;
	shl.b32 	%r77, %r115, 2;
	add.s32 	%r78, %r5, %r77;
	st.shared.u32 	[%r78], %r48;
	mov.u32 	%r115, %r49;
$L__BB4_52:
	add.s32 	%r51, %r37, 7;
	setp.ge.s32 	%p35, %r51, %r60;
	setp.gt.u32 	%p36, %r115, 62;
	or.pred  	%p37, %p35, %p36;
	@%p37 bra 	$L__BB4_54;
	add.s32 	%r52, %r115, 1;
	shl.b32 	%r79, %r115, 2;
	add.s32 	%r80, %r5, %r79;
	st.shared.u32 	[%r80], %r51;
	mov.u32 	%r115, %r52;
$L__BB4_54:
	add.s32 	%r54, %r37, 5;
	setp.ge.s32 	%p38, %r54, %r60;
	setp.gt.u32 	%p39, %r115, 62;
	or.pred  	%p40, %p38, %p39;
	@%p40 bra 	$L__BB4_56;
	add.s32 	%r55, %r115, 1;
	shl.b32 	%r81, %r115, 2;
	add.s32 	%r82, %r5, %r81;
	st.shared.u32 	[%r82], %r54;
	mov.u32 	%r115, %r55;
$L__BB4_56:
	add.s32 	%r57, %r37, 4;
	setp.ge.s32 	%p41, %r57, %r60;
	setp.gt.u32 	%p42, %r115, 62;
	or.pred  	%p43, %p41, %p42;
	@%p43 bra 	$L__BB4_58;
	add.s32 	%r58, %r115, 1;
	shl.b32 	%r83, %r115, 2;
	add.s32 	%r84, %r5, %r83;
	st.shared.u32 	[%r84], %r57;
	mov.u32 	%r115, %r58;
$L__BB4_58:
	setp.ne.s32 	%p45, %r115, 0;
	@%p45 bra 	$L__BB4_6;
$L__BB4_59:
	st.global.f64 	[%rd1+72], %fd81;
	st.global.f64 	[%rd1+80], %fd82;
	st.global.f64 	[%rd1+88], %fd83;
	ld.global.f64 	%fd67, [%rd1+48];
	fma.rn.f64 	%fd68, %fd81, 0d40D86A0000000000, %fd67;
	ld.global.f64 	%fd69, [%rd1+56];
	fma.rn.f64 	%fd70, %fd82, 0d40D86A0000000000, %fd69;
	ld.global.f64 	%fd71, [%rd1+64];
	fma.rn.f64 	%fd72, %fd83, 0d40D86A0000000000, %fd71;
	st.global.f64 	[%rd1+48], %fd68;
	st.global.f64 	[%rd1+56], %fd70;
	st.global.f64 	[%rd1+64], %fd72;
	fma.rn.f64 	%fd73, %fd68, 0d40D86A0000000000, %fd1;
	fma.rn.f64 	%fd74, %fd70, 0d40D86A0000000000, %fd2;
	fma.rn.f64 	%fd75, %fd72, 0d40D86A0000000000, %fd3;
	st.global.f64 	[%rd1+24], %fd73;
	st.global.f64 	[%rd1+32], %fd74;
	st.global.f64 	[%rd1+40], %fd75;
$L__BB4_60:
	ret;

}


// ===== COMPILED SASS (sm_100) =====

	.target	sm_100

	.elftype	@"ET_EXEC"


//--------------------- .note.nv.tkinfo           --------------------------
	.section	.note.nv.tkinfo,"",@"SHT_NOTE"
	.sectionflags	@"SHF_NOTE_NV_TKINFO"
	.tkinfo
        /*0018*/ 	.word	0x00000002
        /*0030*/ 	.string	""
        /*0030*/ 	.string	"ptxas"
        /*0030*/ 	.string	"Cuda compilation tools, release 13.0, V13.0.88"
        /*0030*/ 	.string	"Build cuda_13.0.r13.0/compiler.36424714_0"
        /*0030*/ 	.string	"-arch sm_100 -m 64 "



//--------------------- .note.nv.cuinfo           --------------------------
	.section	.note.nv.cuinfo,"",@"SHT_NOTE"
	.sectionflags	@"SHF_NOTE_NV_CUINFO"
        /*0018*/ 	.short	0x0002
        /*001a*/ 	.short	0x0064
        /*001c*/ 	.short	0x0082
	.zero		2


//--------------------- .nv.info                  --------------------------
	.section	.nv.info,"",@"SHT_CUDA_INFO"
	.align	4


	//----- nvinfo : EIATTR_REGCOUNT
	.align		4
        /*0000*/ 	.byte	0x04, 0x2f
        /*0002*/ 	.short	(.L_1 - .L_0)
	.align		4
.L_0:
        /*0004*/ 	.word	index@(_Z11ResetKernelP4NodePiii)
        /*0008*/ 	.word	0x0000000e


	//----- nvinfo : EIATTR_FRAME_SIZE
	.align		4
.L_1:
        /*000c*/ 	.byte	0x04, 0x11
        /*000e*/ 	.short	(.L_3 - .L_2)
	.align		4
.L_2:
        /*0010*/ 	.word	index@(_Z11ResetKernelP4NodePiii)
        /*0014*/ 	.word	0x00000000


	//----- nvinfo : EIATTR_REGCOUNT
	.align		4
.L_3:
        /*0018*/ 	.byte	0x04, 0x2f
        /*001a*/ 	.short	(.L_5 - .L_4)
	.align		4
.L_4:
        /*001c*/ 	.word	index@(_Z24ComputeBoundingBoxKernelP4NodeP4BodyPibS3_i)
        /*0020*/ 	.word	0x00000020


	//----- nvinfo : EIATTR_FRAME_SIZE
	.align		4
.L_5:
        /*0024*/ 	.byte	0x04, 0x11
        /*0026*/ 	.short	(.L_7 - .L_6)
	.align		4
.L_6:
        /*0028*/ 	.word	index@(_Z24ComputeBoundingBoxKernelP4NodeP4BodyPibS3_i)
        /*002c*/ 	.word	0x00000000


	//----- nvinfo : EIATTR_REGCOUNT
	.align		4
.L_7:
        /*0030*/ 	.byte	0x04, 0x2f
        /*0032*/ 	.short	(.L_9 - .L_8)
	.align		4
.L_8:
        /*0034*/ 	.word	index@(_Z22ConstructOctTreeKernelP4NodeP4BodyS2_Pibiiii)
        /*0038*/ 	.word	0x0000003c


	//----- nvinfo : EIATTR_FRAME_SIZE
	.align		4
.L_9:
        /*003c*/ 	.byte	0x04, 0x11
        /*003e*/ 	.short	(.L_11 - .L_10)
	.align		4
.L_10:
        /*0040*/ 	.word	index@($__internal_2_$__cuda_sm20_dblrcp_rn_slowpath_v3)
        /*0044*/ 	.word	0x00000000


	//----- nvinfo : EIATTR_FRAME_SIZE
	.align		4
.L_11:
        /*0048*/ 	.byte	0x04, 0x11
        /*004a*/ 	.short	(.L_13 - .L_12)
	.align		4
.L_12:
        /*004c*/ 	.word	index@($_Z22ConstructOctTreeKernelP4NodeP4BodyS2_Pibiiii$_Z10InsertBodyP4NodeP4Bodyiiii)
        /*0050*/ 	.word	0x00000000


	//----- nvinfo : EIATTR_FRAME_SIZE
	.align		4
.L_13:
        /*0054*/ 	.byte	0x04, 0x11
        /*0056*/ 	.short	(.L_15 - .L_14)
	.align		4
.L_14:
        /*0058*/ 	.word	index@(_Z22ConstructOctTreeKernelP4NodeP4BodyS2_Pibiiii)
        /*005c*/ 	.word	0x00000000


	//----- nvinfo : EIATTR_REGCOUNT
	.align		4
.L_15:
        /*0060*/ 	.byte	0x04, 0x2f
        /*0062*/ 	.short	(.L_17 - .L_16)
	.align		4
.L_16:
        /*0064*/ 	.word	index@(_Z18ComputeForceKernelP4NodeP4BodyPibiiid)
        /*0068*/ 	.word	0x0000003a


	//----- nvinfo : EIATTR_FRAME_SIZE
	.align		4
.L_17:
        /*006c*/ 	.byte	0x04, 0x11
        /*006e*/ 	.short	(.L_19 - .L_18)
	.align		4
.L_18:
        /*0070*/ 	.word	index@($__internal_1_$__cuda_sm20_dsqrt_rn_f64_mediumpath_v1)
        /*0074*/ 	.word	0x00000000


	//----- nvinfo : EIATTR_FRAME_SIZE
	.align		4
.L_19:
        /*0078*/ 	.byte	0x04, 0x11
        /*007a*/ 	.short	(.L_21 - .L_20)
	.align		4
.L_20:
        /*007c*/ 	.word	index@($__internal_0_$__cuda_sm20_div_rn_f64_full)
        /*0080*/ 	.word	0x00000000


	//----- nvinfo : EIATTR_FRAME_SIZE
	.align		4
.L_21:
        /*0084*/ 	.byte	0x04, 0x11
        /*0086*/ 	.short	(.L_23 - .L_22)
	.align		4
.L_22:
        /*0088*/ 	.word	index@(_Z18ComputeForceKernelP4NodeP4BodyPibiiid)
        /*008c*/ 	.word	0x00000000


	//----- nvinfo : EIATTR_MIN_STACK_SIZE
	.align		4
.L_23:
        /*0090*/ 	.byte	0x04, 0x12
        /*0092*/ 	.short	(.L_25 - .L_24)
	.align		4
.L_24:
        /*0094*/ 	.word	index@(_Z18ComputeForceKernelP4NodeP4BodyPibiiid)
        /*0098*/ 	.word	0x00000000


	//----- nvinfo : EIATTR_MIN_STACK_SIZE
	.align		4
.L_25:
        /*009c*/ 	.byte	0x04, 0x12
        /*009e*/ 	.short	(.L_27 - .L_26)
	.align		4
.L_26:
        /*00a0*/ 	.word	index@(_Z22ConstructOctTreeKernelP4NodeP4BodyS2_Pibiiii)
        /*00a4*/ 	.word	0x00000000


	//----- nvinfo : EIATTR_MIN_STACK_SIZE
	.align		4
.L_27:
        /*00a8*/ 	.byte	0x04, 0x12
        /*00aa*/ 	.short	(.L_29 - .L_28)
	.align		4
.L_28:
        /*00ac*/ 	.word	index@(_Z24ComputeBoundingBoxKernelP4NodeP4BodyPibS3_i)
        /*00b0*/ 	.word	0x00000000


	//----- nvinfo : EIATTR_MIN_STACK_SIZE
	.align		4
.L_29:
        /*00b4*/ 	.byte	0x04, 0x12
        /*00b6*/ 	.short	(.L_31 - .L_30)
	.align		4
.L_30:
        /*00b8*/ 	.word	index@(_Z11ResetKernelP4NodePiii)
        /*00bc*/ 	.word	0x00000000
.L_31:


//--------------------- .nv.compat                --------------------------
	.section	.nv.compat,"",@"SHT_CUDA_COMPAT_INFO"
	.align	4
        /*0000*/ 	.byte	0x02, 0x09, 0x00, 0x00, 0x02, 0x02, 0x01, 0x00, 0x02, 0x05, 0x05, 0x00, 0x03, 0x07, 0x01, 0x01
        /*0010*/ 	.byte	0x02, 0x03, 0x00, 0x00, 0x02, 0x06, 0x01, 0x00, 0x04, 0x0b, 0x08, 0x00, 0x01, 0x00, 0x00, 0x00
        /*0020*/ 	.byte	0x00, 0x00, 0x00, 0x00


//--------------------- .nv.info._Z18ComputeForceKernelP4NodeP4BodyPibiiid --------------------------
	.section	.nv.info._Z18ComputeForceKernelP4NodeP4BodyPibiiid,"",@"SHT_CUDA_INFO"
	.sectionflags	@""
	.align	4


	//----- nvinfo : EIATTR_CUDA_API_VERSION
	.align		4
        /*0000*/ 	.byte	0x04, 0x37
        /*0002*/ 	.short	(.L_33 - .L_32)
.L_32:
        /*0004*/ 	.word	0x00000082


	//----- nvinfo : EIATTR_KPARAM_INFO
	.align		4
.L_33:
        /*0008*/ 	.byte	0x04, 0x17
        /*000a*/ 	.short	(.L_35 - .L_34)
.L_34:
        /*000c*/ 	.word	0x00000000
        /*0010*/ 	.short	0x0007
        /*0012*/ 	.short	0x0028
        /*0014*/ 	.byte	0x00, 0xf0, 0x21, 0x00


	//----- nvinfo : EIATTR_KPARAM_INFO
	.align		4
.L_35:
        /*0018*/ 	.byte	0x04, 0x17
        /*001a*/ 	.short	(.L_37 - .L_36)
.L_36:
        /*001c*/ 	.word	0x00000000
        /*0020*/ 	.short	0x0006
        /*0022*/ 	.short	0x0024
        /*0024*/ 	.byte	0x00, 0xf0, 0x11, 0x00


	//----- nvinfo : EIATTR_KPARAM_INFO
	.align		4
.L_37:
        /*0028*/ 	.byte	0x04, 0x17
        /*002a*/ 	.short	(.L_39 - .L_38)
.L_38:
        /*002c*/ 	.word	0x00000000
        /*0030*/ 	.short	0x0005
        /*0032*/ 	.short	0x0020
        /*0034*/ 	.byte	0x00, 0xf0, 0x11, 0x00


	//----- nvinfo : EIATTR_KPARAM_INFO
	.align		4
.L_39:
        /*0038*/ 	.byte	0x04, 0x17
        /*003a*/ 	.short	(.L_41 - .L_40)
.L_40:
        /*003c*/ 	.word	0x00000000
        /*0040*/ 	.short	0x0004
        /*0042*/ 	.short	0x001c
        /*0044*/ 	.byte	0x00, 0xf0, 0x11, 0x00


	//----- nvinfo : EIATTR_KPARAM_INFO
	.align		4
.L_41:
        /*0048*/ 	.byte	0x04, 0x17
        /*004a*/ 	.short	(.L_43 - .L_42)
.L_42:
        /*004c*/ 	.word	0x00000000
        /*0050*/ 	.short	0x0003
        /*0052*/ 	.short	0x0018
        /*0054*/ 	.byte	0x00, 0xf0, 0x05, 0x00


	//----- nvinfo : EIATTR_KPARAM_INFO
	.align		4
.L_43:
        /*0058*/ 	.byte	0x04, 0x17
        /*005a*/ 	.short	(.L_45 - .L_44)
.L_44:
        /*005c*/ 	.word	0x00000000
        /*0060*/ 	.short	0x0002
        /*0062*/ 	.short	0x0010
        /*0064*/ 	.byte	0x00, 0xf5, 0x21, 0x00


	//----- nvinfo : EIATTR_KPARAM_INFO
	.align		4
.L_45:
        /*0068*/ 	.byte	0x04, 0x17
        /*006a*/ 	.short	(.L_47 - .L_46)
.L_46:
        /*006c*/ 	.word	0x00000000
        /*0070*/ 	.short	0x0001
        /*0072*/ 	.short	0x0008
        /*0074*/ 	.byte	0x00, 0xf5, 0x21, 0x00


	//----- nvinfo : EIATTR_KPARAM_INFO
	.align		4
.L_47:
        /*0078*/ 	.byte	0x04, 0x17
        /*007a*/ 	.short	(.L_49 - .L_48)
.L_48:
        /*007c*/ 	.word	0x00000000
        /*0080*/ 	.short	0x0000
        /*0082*/ 	.short	0x0000
        /*0084*/ 	.byte	0x00, 0xf5, 0x21, 0x00


	//----- nvinfo : EIATTR_SPARSE_MMA_MASK
	.align		4
.L_49:
        /*0088*/ 	.byte	0x03, 0x50
        /*008a*/ 	.short	0x0000


	//----- nvinfo : EIATTR_MAXREG_COUNT
	.align		4
        /*008c*/ 	.byte	0x03, 0x1b
        /*008e*/ 	.short	0x00ff


	//----- nvinfo : EIATTR_MERCURY_ISA_VERSION
	.align		4
        /*0090*/ 	.byte	0x03, 0x5f
        /*0092*/ 	.short	0x0101


	//----- nvinfo : EIATTR_VRC_CTA_INIT_COUNT
	.align		4
        /*0094*/ 	.byte	0x02, 0x4a
	.zero		1
	.zero		1


	//----- nvinfo : EIATTR_EXIT_INSTR_OFFSETS
	.align		4
        /*0098*/ 	.byte	0x04, 0x1c
        /*009a*/ 	.short	(.L_51 - .L_50)


	//   ....[0]....
.L_50:
        /*009c*/ 	.word	0x00000150


	//   ....[1]....
        /*00a0*/ 	.word	0x000001a0


	//   ....[2]....
        /*00a4*/ 	.word	0x00001f20


	//----- nvinfo : EIATTR_CRS_STACK_SIZE
	.align		4
.L_51:
        /*00a8*/ 	.byte	0x04, 0x1e
        /*00aa*/ 	.short	(.L_53 - .L_52)
.L_52:
        /*00ac*/ 	.word	0x00000000


	//----- nvinfo : EIATTR_CBANK_PARAM_SIZE
	.align		4
.L_53:
        /*00b0*/ 	.byte	0x03, 0x19
        /*00b2*/ 	.short	0x0030


	//----- nvinfo : EIATTR_PARAM_CBANK
	.align		4
        /*00b4*/ 	.byte	0x04, 0x0a
        /*00b6*/ 	.short	(.L_55 - .L_54)
	.align		4
.L_54:
        /*00b8*/ 	.word	index@(.nv.constant0._Z18ComputeForceKernelP4NodeP4BodyPibiiid)
        /*00bc*/ 	.short	0x0380
        /*00be*/ 	.short	0x0030


	//----- nvinfo : EIATTR_SW_WAR
	.align		4
.L_55:
        /*00c0*/ 	.byte	0x04, 0x36
        /*00c2*/ 	.short	(.L_57 - .L_56)
.L_56:
        /*00c4*/ 	.word	0x00000008
.L_57:


//--------------------- .nv.info._Z22ConstructOctTreeKernelP4NodeP4BodyS2_Pibiiii --------------------------
	.section	.nv.info._Z22ConstructOctTreeKernelP4NodeP4BodyS2_Pibiiii,"",@"SHT_CUDA_INFO"
	.sectionflags	@""
	.align	4


	//----- nvinfo : EIATTR_CUDA_API_VERSION
	.align		4
        /*0000*/ 	.byte	0x04, 0x37
        /*0002*/ 	.short	(.L_59 - .L_58)
.L_58:
        /*0004*/ 	.word	0x00000082


	//----- nvinfo : EIATTR_KPARAM_INFO
	.align		4
.L_59:
        /*0008*/ 	.byte	0x04, 0x17
        /*000a*/ 	.short	(.L_61 - .L_60)
.L_60:
        /*000c*/ 	.word	0x00000000
        /*0010*/ 	.short	0x0008
        /*0012*/ 	.short	0x0030
        /*0014*/ 	.byte	0x00, 0xf0, 0x11, 0x00


	//----- nvinfo : EIATTR_KPARAM_INFO
	.align		4
.L_61:
        /*0018*/ 	.byte	0x04, 0x17
        /*001a*/ 	.short	(.L_63 - .L_62)
.L_62:
        /*001c*/ 	.word	0x00000000
        /*0020*/ 	.short	0x0007
        /*0022*/ 	.short	0x002c
        /*0024*/ 	.byte	0x00, 0xf0, 0x11, 0x00


	//----- nvinfo : EIATTR_KPARAM_INFO
	.align		4
.L_63:
        /*0028*/ 	.byte	0x04, 0x17
        /*002a*/ 	.short	(.L_65 - .L_64)
.L_64:
        /*002c*/ 	.word	0x00000000
        /*0030*/ 	.short	0x0006
        /*0032*/ 	.short	0x0028
        /*0034*/ 	.byte	0x00, 0xf0, 0x11, 0x00


	//----- nvinfo : EIATTR_KPARAM_INFO
	.align		4
.L_65:
        /*0038*/ 	.byte	0x04, 0x17
        /*003a*/ 	.short	(.L_67 - .L_66)
.L_66:
        /*003c*/ 	.word	0x00000000
        /*0040*/ 	.short	0x0005
        /*0042*/ 	.short	0x0024
        /*0044*/ 	.byte	0x00, 0xf0, 0x11, 0x00


	//----- nvinfo : EIATTR_KPARAM_INFO
	.align		4
.L_67:
        /*0048*/ 	.byte	0x04, 0x17
        /*004a*/ 	.short	(.L_69 - .L_68)
.L_68:
        /*004c*/ 	.word	0x00000000
        /*0050*/ 	.short	0x0004
        /*0052*/ 	.short	0x0020
        /*0054*/ 	.byte	0x00, 0xf0, 0x05, 0x00


	//----- nvinfo : EIATTR_KPARAM_INFO
	.align		4
.L_69:
        /*0058*/ 	.byte	0x04, 0x17
        /*005a*/ 	.short	(.L_71 - .L_70)
.L_70:
        /*005c*/ 	.word	0x00000000
        /*0060*/ 	.short	0x0003
        /*0062*/ 	.short	0x0018
        /*0064*/ 	.byte	0x00, 0xf5, 0x21, 0x00


	//----- nvinfo : EIATTR_KPARAM_INFO
	.align		4
.L_71:
        /*0068*/ 	.byte	0x04, 0x17
        /*006a*/ 	.short	(.L_73 - .L_72)
.L_72:
        /*006c*/ 	.word	0x00000000
        /*0070*/ 	.short	0x0002
        /*0072*/ 	.short	0x0010
        /*0074*/ 	.byte	0x00, 0xf5, 0x21, 0x00


	//----- nvinfo : EIATTR_KPARAM_INFO
	.align		4
.L_73:
        /*0078*/ 	.byte	0x04, 0x17
        /*007a*/ 	.short	(.L_75 - .L_74)
.L_74:
        /*007c*/ 	.word	0x00000000
        /*0080*/ 	.short	0x0001
        /*0082*/ 	.short	0x0008
        /*0084*/ 	.byte	0x00, 0xf5, 0x21, 0x00


	//----- nvinfo : EIATTR_KPARAM_INFO
	.align		4
.L_75:
        /*0088*/ 	.byte	0x04, 0x17
        /*008a*/ 	.short	(.L_77 - .L_76)
.L_76:
        /*008c*/ 	.word	0x00000000
        /*0090*/ 	.short	0x0000
        /*0092*/ 	.short	0x0000
        /*0094*/ 	.byte	0x00, 0xf5, 0x21, 0x00


	//----- nvinfo : EIATTR_SPARSE_MMA_MASK
	.align		4
.L_77:
        /*0098*/ 	.byte	0x03, 0x50
        /*009a*/ 	.short	0x0000


	//----- nvinfo : EIATTR_MAXREG_COUNT
	.align		4
        /*009c*/ 	.byte	0x03, 0x1b
        /*009e*/ 	.short	0x00ff


	//----- nvinfo : EIATTR_MERCURY_ISA_VERSION
	.align		4
        /*00a0*/ 	.byte	0x03, 0x5f
        /*00a2*/ 	.short	0x0101


	//----- nvinfo : EIATTR_UNUSED_LOAD_BYTE_OFFSET
	.align		4
        /*00a4*/ 	.byte	0x04, 0x44
        /*00a6*/ 	.short	(.L_79 - .L_78)


	//   ....[0]....
.L_78:
        /*00a8*/ 	.word	0x00000170
        /*00ac*/ 	.word	0x00000001


	//   ....[1]....
        /*00b0*/ 	.word	0x00000540
        /*00b4*/ 	.word	0x00000001


	//----- nvinfo : EIATTR_VRC_CTA_INIT_COUNT
	.align		4
.L_79:
        /*00b8*/ 	.byte	0x02, 0x4a
	.zero		1
	.zero		1


	//----- nvinfo : EIATTR_EXIT_INSTR_OFFSETS
	.align		4
        /*00bc*/ 	.byte	0x04, 0x1c
        /*00be*/ 	.short	(.L_81 - .L_80)


	//   ....[0]....
.L_80:
        /*00c0*/ 	.word	0x00000040


	//   ....[1]....
        /*00c4*/ 	.word	0x00000410


	//   ....[2]....
        /*00c8*/ 	.word	0x00000750


	//----- nvinfo : EIATTR_CRS_STACK_SIZE
	.align		4
.L_81:
        /*00cc*/ 	.byte	0x04, 0x1e
        /*00ce*/ 	.short	(.L_83 - .L_82)
.L_82:
        /*00d0*/ 	.word	0x00000000


	//----- nvinfo : EIATTR_CBANK_PARAM_SIZE
	.align		4
.L_83:
        /*00d4*/ 	.byte	0x03, 0x19
        /*00d6*/ 	.short	0x0034


	//----- nvinfo : EIATTR_PARAM_CBANK
	.align		4
        /*00d8*/ 	.byte	0x04, 0x0a
        /*00da*/ 	.short	(.L_85 - .L_84)
	.align		4
.L_84:
        /*00dc*/ 	.word	index@(.nv.constant0._Z22ConstructOctTreeKernelP4NodeP4BodyS2_Pibiiii)
        /*00e0*/ 	.short	0x0380
        /*00e2*/ 	.short	0x0034


	//----- nvinfo : EIATTR_SW_WAR
	.align		4
.L_85:
        /*00e4*/ 	.byte	0x04, 0x36
        /*00e6*/ 	.short	(.L_87 - .L_86)
.L_86:
        /*00e8*/ 	.word	0x00000008
.L_87:


//--------------------- .nv.info._Z24ComputeBoundingBoxKernelP4NodeP4BodyPibS3_i --------------------------
	.section	.nv.info._Z24ComputeBoundingBoxKernelP4NodeP4BodyPibS3_i,"",@"SHT_CUDA_INFO"
	.sectionflags	@""
	.align	4


	//----- nvinfo : EIATTR_CUDA_API_VERSION
	.align		4
        /*0000*/ 	.byte	0x04, 0x37
        /*0002*/ 	.short	(.L_89 - .L_88)
.L_88:
        /*0004*/ 	.word	0x00000082


	//----- nvinfo : EIATTR_KPARAM_INFO
	.align		4
.L_89:
        /*0008*/ 	.byte	0x04, 0x17
        /*000a*/ 	.short	(.L_91 - .L_90)
.L_90:
        /*000c*/ 	.word	0x00000000
        /*0010*/ 	.short	0x0005
        /*0012*/ 	.short	0x0028
        /*0014*/ 	.byte	0x00, 0xf0, 0x11, 0x00


	//----- nvinfo : EIATTR_KPARAM_INFO
	.align		4
.L_91:
        /*0018*/ 	.byte	0x04, 0x17
        /*001a*/ 	.short	(.L_93 - .L_92)
.L_92:
        /*001c*/ 	.word	0x00000000
        /*0020*/ 	.short	0x0004
        /*0022*/ 	.short	0x0020
        /*0024*/ 	.byte	0x00, 0xf5, 0x21, 0x00


	//----- nvinfo : EIATTR_KPARAM_INFO
	.align		4
.L_93:
        /*0028*/ 	.byte	0x04, 0x17
        /*002a*/ 	.short	(.L_95 - .L_94)
.L_94:
        /*002c*/ 	.word	0x00000000
        /*0030*/ 	.short	0x0003
        /*0032*/ 	.short	0x0018
        /*0034*/ 	.byte	0x00, 0xf0, 0x05, 0x00


	//----- nvinfo : EIATTR_KPARAM_INFO
	.align		4
.L_95:
        /*0038*/ 	.byte	0x04, 0x17
        /*003a*/ 	.short	(.L_97 - .L_96)
.L_96:
        /*003c*/ 	.word	0x00000000
        /*0040*/ 	.short	0x0002
        /*0042*/ 	.short	0x0010
        /*0044*/ 	.byte	0x00, 0xf5, 0x21, 0x00


	//----- nvinfo : EIATTR_KPARAM_INFO
	.align		4
.L_97:
        /*0048*/ 	.byte	0x04, 0x17
        /*004a*/ 	.short	(.L_99 - .L_98)
.L_98:
        /*004c*/ 	.word	0x00000000
        /*0050*/ 	.short	0x0001
        /*0052*/ 	.short	0x0008
        /*0054*/ 	.byte	0x00, 0xf5, 0x21, 0x00


	//----- nvinfo : EIATTR_KPARAM_INFO
	.align		4
.L_99:
        /*0058*/ 	.byte	0x04, 0x17
        /*005a*/ 	.short	(.L_101 - .L_100)
.L_100:
        /*005c*/ 	.word	0x00000000
        /*0060*/ 	.short	0x0000
        /*0062*/ 	.short	0x0000
        /*0064*/ 	.byte	0x00, 0xf5, 0x21, 0x00


	//----- nvinfo : EIATTR_SPARSE_MMA_MASK
	.align		4
.L_101:
        /*0068*/ 	.byte	0x03, 0x50
        /*006a*/ 	.short	0x0000


	//----- nvinfo : EIATTR_MAXREG_COUNT
	.align		4
        /*006c*/ 	.byte	0x03, 0x1b
        /*006e*/ 	.short	0x00ff


	//----- nvinfo : EIATTR_NUM_BARRIERS
	.align		4
        /*0070*/ 	.byte	0x02, 0x4c
        /*0072*/ 	.byte	0x01
	.zero		1


	//----- nvinfo : EIATTR_MERCURY_ISA_VERSION
	.align		4
        /*0074*/ 	.byte	0x03, 0x5f
        /*0076*/ 	.short	0x0101


	//----- nvinfo : EIATTR_VRC_CTA_INIT_COUNT
	.align		4
        /*0078*/ 	.byte	0x02, 0x4a
	.zero		1
	.zero		1


	//----- nvinfo : EIATTR_EXIT_INSTR_OFFSETS
	.align		4
        /*007c*/ 	.byte	0x04, 0x1c
        /*007e*/ 	.short	(.L_103 - .L_102)


	//   ....[0]....
.L_102:
        /*0080*/ 	.word	0x00000890


	//   ....[1]....
        /*0084*/ 	.word	0x00000cd0


	//----- nvinfo : EIATTR_CRS_STACK_SIZE
	.align		4
.L_103:
        /*0088*/ 	.byte	0x04, 0x1e
        /*008a*/ 	.short	(.L_105 - .L_104)
.L_104:
        /*008c*/ 	.word	0x00000000


	//----- nvinfo : EIATTR_CBANK_PARAM_SIZE
	.align		4
.L_105:
        /*0090*/ 	.byte	0x03, 0x19
        /*0092*/ 	.short	0x002c


	//----- nvinfo : EIATTR_PARAM_CBANK
	.align		4
        /*0094*/ 	.byte	0x04, 0x0a
        /*0096*/ 	.short	(.L_107 - .L_106)
	.align		4
.L_106:
        /*0098*/ 	.word	index@(.nv.constant0._Z24ComputeBoundingBoxKernelP4NodeP4BodyPibS3_i)
        /*009c*/ 	.short	0x0380
        /*009e*/ 	.short	0x002c


	//----- nvinfo : EIATTR_SW_WAR
	.align		4
.L_107:
        /*00a0*/ 	.byte	0x04, 0x36
        /*00a2*/ 	.short	(.L_109 - .L_108)
.L_108:
        /*00a4*/ 	.word	0x00000008
.L_109:


//--------------------- .nv.info._Z11ResetKernelP4NodePiii --------------------------
	.section	.nv.info._Z11ResetKernelP4NodePiii,"",@"SHT_CUDA_INFO"
	.sectionflags	@""
	.align	4


	//----- nvinfo : EIATTR_CUDA_API_VERSION
	.align		4
        /*0000*/ 	.byte	0x04, 0x37
        /*0002*/ 	.short	(.L_111 - .L_110)
.L_110:
        /*0004*/ 	.word	0x00000082


	//----- nvinfo : EIATTR_KPARAM_INFO
	.align		4
.L_111:
        /*0008*/ 	.byte	0x04, 0x17
        /*000a*/ 	.short	(.L_113 - .L_112)
.L_112:
        /*000c*/ 	.word	0x00000000
        /*0010*/ 	.short	0x0003
        /*0012*/ 	.short	0x0014
        /*0014*/ 	.byte	0x00, 0xf0, 0x11, 0x00


	//----- nvinfo : EIATTR_KPARAM_INFO
	.align		4
.L_113:
        /*0018*/ 	.byte	0x04, 0x17
        /*001a*/ 	.short	(.L_115 - .L_114)
.L_114:
        /*001c*/ 	.word	0x00000000
        /*0020*/ 	.short	0x0002
        /*0022*/ 	.short	0x0010
        /*0024*/ 	.byte	0x00, 0xf0, 0x11, 0x00


	//----- nvinfo : EIATTR_KPARAM_INFO
	.align		4
.L_115:
        /*0028*/ 	.byte	0x04, 0x17
        /*002a*/ 	.short	(.L_117 - .L_116)
.L_116:
        /*002c*/ 	.word	0x00000000
        /*0030*/ 	.short	0x0001
        /*0032*/ 	.short	0x0008
        /*0034*/ 	.byte	0x00, 0xf5, 0x21, 0x00


	//----- nvinfo : EIATTR_KPARAM_INFO
	.align		4
.L_117:
        /*0038*/ 	.byte	0x04, 0x17
        /*003a*/ 	.short	(.L_119 - .L_118)
.L_118:
        /*003c*/ 	.word	0x00000000
        /*0040*/ 	.short	0x0000
        /*0042*/ 	.short	0x0000
        /*0044*/ 	.byte	0x00, 0xf5, 0x21, 0x00


	//----- nvinfo : EIATTR_SPARSE_MMA_MASK
	.align		4
.L_119:
        /*0048*/ 	.byte	0x03, 0x50
        /*004a*/ 	.short	0x0000


	//----- nvinfo : EIATTR_MAXREG_COUNT
	.align		4
        /*004c*/ 	.byte	0x03, 0x1b
        /*004e*/ 	.short	0x00ff


	//----- nvinfo : EIATTR_MERCURY_ISA_VERSION
	.align		4
        /*0050*/ 	.byte	0x03, 0x5f
        /*0052*/ 	.short	0x0101


	//----- nvinfo : EIATTR_VRC_CTA_INIT_COUNT
	.align		4
        /*0054*/ 	.byte	0x02, 0x4a
	.zero		1
	.zero		1


	//----- nvinfo : EIATTR_EXIT_INSTR_OFFSETS
	.align		4
        /*0058*/ 	.byte	0x04, 0x1c
        /*005a*/ 	.short	(.L_121 - .L_120)


	//   ....[0]....
.L_120:
        /*005c*/ 	.word	0x00000070


	//   ....[1]....
        /*0060*/ 	.word	0x00000210


	//----- nvinfo : EIATTR_CBANK_PARAM_SIZE
	.align		4
.L_121:
        /*0064*/ 	.byte	0x03, 0x19
        /*0066*/ 	.short	0x0018


	//----- nvinfo : EIATTR_PARAM_CBANK
	.align		4
        /*0068*/ 	.byte	0x04, 0x0a
        /*006a*/ 	.short	(.L_123 - .L_122)
	.align		4
.L_122:
        /*006c*/ 	.word	index@(.nv.constant0._Z11ResetKernelP4NodePiii)
        /*0070*/ 	.short	0x0380
        /*0072*/ 	.short	0x0018


	//----- nvinfo : EIATTR_SW_WAR
	.align		4
.L_123:
        /*0074*/ 	.byte	0x04, 0x36
        /*0076*/ 	.short	(.L_125 - .L_124)
.L_124:
        /*0078*/ 	.word	0x00000008
.L_125:


//--------------------- .nv.callgraph             --------------------------
	.section	.nv.callgraph,"",@"SHT_CUDA_CALLGRAPH"
	.align	4
	.sectionentsize	8
	.align		4
        /*0000*/ 	.word	0x00000000
	.align		4
        /*0004*/ 	.word	0xffffffff
	.align		4
        /*0008*/ 	.word	0x00000000
	.align		4
        /*000c*/ 	.word	0xfffffffe
	.align		4
        /*0010*/ 	.word	0x00000000
	.align		4
        /*0014*/ 	.word	0xfffffffd
	.align		4
        /*0018*/ 	.word	0x00000000
	.align		4
        /*001c*/ 	.word	0xfffffffc


//--------------------- .text._Z18ComputeForceKernelP4NodeP4BodyPibiiid --------------------------
	.section	.text._Z18ComputeForceKernelP4NodeP4BodyPibiiid,"ax",@progbits
	.align	128
        .global         _Z18ComputeForceKernelP4NodeP4BodyPibiiid
        .type           _Z18ComputeForceKernelP4NodeP4BodyPibiiid,@function
        .size           _Z18ComputeForceKernelP4NodeP4BodyPibiiid,(.L_x_72 - _Z18ComputeForceKernelP4NodeP4BodyPibiiid)
        .other          _Z18ComputeForceKernelP4NodeP4BodyPibiiid,@"STO_CUDA_ENTRY STV_DEFAULT"
_Z18ComputeForceKernelP4NodeP4BodyPibiiid:
.text._Z18ComputeForceKernelP4NodeP4BodyPibiiid:
[----:B------:R-:W-:Y:S01]  /*0000*/  LDC R1, c[0x0][0x37c] ;  /* 0x0000df00ff017b82 */ /* 0x000fe20000000800 */
[----:B------:R-:W0:Y:S01]  /*0010*/  S2R R5, SR_TID.X ;  /* 0x0000000000057919 */ /* 0x000e220000002100 */
[----:B------:R-:W1:Y:S06]  /*0020*/  LDCU.U8 UR4, c[0x0][0x398] ;  /* 0x00007300ff0477ac */ /* 0x000e6c0008000000 */
[----:B------:R-:W2:Y:S01]  /*0030*/  LDC.64 R2, c[0x0][0x390] ;  /* 0x0000e400ff027b82 */ /* 0x000ea20000000a00 */
[----:B------:R-:W-:Y:S01]  /*0040*/  BSSY.RECONVERGENT B0, `(.L_x_0) ;  /* 0x000000f000007945 */ /* 0x000fe20003800200 */
[----:B------:R-:W3:Y:S01]  /*0050*/  LDCU UR8, c[0x0][0x3a0] ;  /* 0x00007400ff0877ac */ /* 0x000ee20008000800 */
[----:B------:R-:W4:Y:S05]  /*0060*/  LDCU.64 UR6, c[0x0][0x358] ;  /* 0x00006b00ff0677ac */ /* 0x000f2a0008000a00 */
[----:B------:R-:W0:Y:S08]  /*0070*/  S2UR UR5, SR_CTAID.X ;  /* 0x00000000000579c3 */ /* 0x000e300000002500 */
[----:B------:R-:W0:Y:S01]  /*0080*/  LDC R0, c[0x0][0x360] ;  /* 0x0000d800ff007b82 */ /* 0x000e220000000800 */
[----:B-1----:R-:W-:-:S06]  /*0090*/  UPRMT UR4, UR4, 0x8880, URZ ;  /* 0x0000888004047896 */ /* 0x002fcc00080000ff */
[----:B------:R-:W-:Y:S02]  /*00a0*/  ISETP.NE.AND P1, PT, RZ, UR4, PT ;  /* 0x00000004ff007c0c */ /* 0x000fe4000bf25270 */
[----:B--2---:R-:W-:-:S04]  /*00b0*/  ISETP.EQ.U32.AND P0, PT, R2, RZ, PT ;  /* 0x000000ff0200720c */ /* 0x004fc80003f02070 */
[----:B------:R-:W-:Y:S01]  /*00c0*/  ISETP.EQ.OR.EX P0, PT, R3, RZ, !P1, P0 ;  /* 0x000000ff0300720c */ /* 0x000fe20004f02700 */
[----:B0-----:R-:W-:-:S05]  /*00d0*/  IMAD R0, R0, UR5, R5 ;  /* 0x0000000500007c24 */ /* 0x001fca000f8e0205 */
[----:B---3--:R-:W-:-:S13]  /*00e0*/  ISETP.GE.OR P0, PT, R0, UR8, P0 ;  /* 0x0000000800007c0c */ /* 0x008fda0008706670 */
[----:B----4-:R-:W-:Y:S05]  /*00f0*/  @P0 BRA `(.L_x_1) ;  /* 0x00000000000c0947 */ /* 0x010fea0003800000 */
[----:B------:R-:W0:Y:S02]  /*0100*/  LDC.64 R2, c[0x0][0x390] ;  /* 0x0000e400ff027b82 */ /* 0x000e240000000a00 */
[----:B0-----:R-:W-:-:S05]  /*0110*/  IMAD.WIDE R2, R0, 0x4, R2 ;  /* 0x0000000400027825 */ /* 0x001fca00078e0202 */
[----:B------:R0:W5:Y:S02]  /*0120*/  LDG.E R0, desc[UR6][R2.64] ;  /* 0x0000000602007981 */ /* 0x000164000c1e1900 */
.L_x_1:
[----:B------:R-:W-:Y:S05]  /*0130*/  BSYNC.RECONVERGENT B0 ;  /* 0x0000000000007941 */ /* 0x000fea0003800200 */
.L_x_0:
[----:B-----5:R-:W-:-:S13]  /*0140*/  ISETP.GE.AND P0, PT, R0, UR8, PT ;  /* 0x0000000800007c0c */ /* 0x020fda000bf06270 */
[----:B------:R-:W-:Y:S05]  /*0150*/  @P0 EXIT ;  /* 0x000000000000094d */ /* 0x000fea0003800000 */
[----:B------:R-:W1:Y:S02]  /*0160*/  LDC.64 R14, c[0x0][0x388] ;  /* 0x0000e200ff0e7b82 */ /* 0x000e640000000a00 */
[----:B-1----:R-:W-:-:S05]  /*0170*/  IMAD.WIDE R14, R0, 0x60, R14 ;  /* 0x00000060000e7825 */ /* 0x002fca00078e020e */
[----:B0-----:R-:W2:Y:S02]  /*0180*/  LDG.E.U8 R2, desc[UR6][R14.64] ;  /* 0x000000060e027981 */ /* 0x001ea4000c1e1100 */
[----:B--2---:R-:W-:-:S13]  /*0190*/  ISETP.NE.AND P0, PT, R2, RZ, PT ;  /* 0x000000ff0200720c */ /* 0x004fda0003f05270 */
[----:B------:R-:W-:Y:S05]  /*01a0*/  @!P0 EXIT ;  /* 0x000000000000894d */ /* 0x000fea0003800000 */
[----:B------:R0:W5:Y:S04]  /*01b0*/  LDG.E.64 R16, desc[UR6][R14.64+0x18] ;  /* 0x000018060e107981 */ /* 0x000168000c1e1b00 */
[----:B------:R0:W5:Y:S04]  /*01c0*/  LDG.E.64 R18, desc[UR6][R14.64+0x20] ;  /* 0x000020060e127981 */ /* 0x000168000c1e1b00 */
[----:B------:R0:W5:Y:S04]  /*01d0*/  LDG.E.64 R20, desc[UR6][R14.64+0x28] ;  /* 0x000028060e147981 */ /* 0x000168000c1e1b00 */
[----:B------:R0:W5:Y:S01]  /*01e0*/  LDG.E.64 R22, desc[UR6][R14.64+0x8] ;  /* 0x000008060e167981 */ /* 0x000162000c1e1b00 */
[----:B------:R-:W1:Y:S01]  /*01f0*/  S2UR UR5, SR_CgaCtaId ;  /* 0x00000000000579c3 */ /* 0x000e620000008800 */
[----:B------:R-:W-:Y:S01]  /*0200*/  UMOV UR4, 0x400 ;  /* 0x0000040000047882 */ /* 0x000fe20000000000 */
[----:B------:R-:W-:Y:S01]  /*0210*/  CS2R R24, SRZ ;  /* 0x0000000000187805 */ /* 0x000fe2000001ff00 */
[----:B-1----:R-:W-:-:S06]  /*0220*/  ULEA UR4, UR5, UR4, 0x18 ;  /* 0x0000000405047291 */ /* 0x002fcc000f8ec0ff */
[----:B------:R-:W-:-:S05]  /*0230*/  LEA R2, R5, UR4, 0x8 ;  /* 0x0000000405027c11 */ /* 0x000fca000f8e40ff */
[----:B------:R0:W-:Y:S01]  /*0240*/  STS [R2], RZ ;  /* 0x000000ff02007388 */ /* 0x0001e20000000800 */
[----:B------:R-:W-:Y:S05]  /*0250*/  @!P1 BRA `(.L_x_2) ;  /* 0x0000000c00789947 */ /* 0x000fea0003800000 */
[----:B------:R-:W-:Y:S01]  /*0260*/  BSSY.RECONVERGENT B1, `(.L_x_3) ;  /* 0x00000db000017945 */ /* 0x000fe20003800200 */
[----:B------:R-:W-:Y:S01]  /*0270*/  IMAD.MOV.U32 R41, RZ, RZ, 0x1 ;  /* 0x00000001ff297424 */ /* 0x000fe200078e00ff */
[----:B------:R-:W-:Y:S02]  /*0280*/  CS2R R26, SRZ ;  /* 0x00000000001a7805 */ /* 0x000fe4000001ff00 */
[----:B------:R-:W-:Y:S01]  /*0290*/  CS2R R28, SRZ ;  /* 0x00000000001c7805 */ /* 0x000fe2000001ff00 */
[----:B------:R-:W1:Y:S01]  /*02a0*/  LDCU UR4, c[0x0][0x39c] ;  /* 0x00007380ff0477ac */ /* 0x000e620008000800 */
[----:B------:R-:W2:Y:S05]  /*02b0*/  LDCU.64 UR8, c[0x0][0x3a8] ;  /* 0x00007500ff0877ac */ /* 0x000eaa0008000a00 */
.L_x_18:
[C---:B------:R-:W-:Y:S01]  /*02c0*/  IMAD R40, R41.reuse, 0x4, R2 ;  /* 0x0000000429287824 */ /* 0x040fe200078e0202 */
[----:B------:R-:W-:Y:S01]  /*02d0*/  BSSY.RECONVERGENT B2, `(.L_x_4) ;  /* 0x00000d1000027945 */ /* 0x000fe20003800200 */
[----:B-1----:R-:W-:Y:S02]  /*02e0*/  VIADD R3, R41, 0xffffffff ;  /* 0xffffffff29037836 */ /* 0x002fe40000000000 */
[----:B------:R-:W-:Y:S01]  /*02f0*/  IMAD.MOV.U32 R13, RZ, RZ, R41 ;  /* 0x000000ffff0d7224 */ /* 0x000fe200078e0029 */
[----:B------:R-:W1:Y:S01]  /*0300*/  LDS R5, [R40+-0x4] ;  /* 0xfffffc0028057984 */ /* 0x000e620000000800 */
[----:B------:R-:W-:Y:S01]  /*0310*/  IMAD.MOV.U32 R41, RZ, RZ, R3 ;  /* 0x000000ffff297224 */ /* 0x000fe200078e0003 */
[----:B-1----:R-:W-:-:S04]  /*0320*/  ISETP.GE.AND P0, PT, R5, UR4, PT ;  /* 0x0000000405007c0c */ /* 0x002fc8000bf06270 */
[----:B------:R-:W-:-:S13]  /*0330*/  ISETP.LT.OR P0, PT, R5, RZ, P0 ;  /* 0x000000ff0500720c */ /* 0x000fda0000701670 */
[----:B------:R-:W-:Y:S05]  /*0340*/  @P0 BRA `(.L_x_5) ;  /* 0x0000000c00240947 */ /* 0x000fea0003800000 */
[----:B------:R-:W1:Y:S02]  /*0350*/  LDC.64 R42, c[0x0][0x380] ;  /* 0x0000e000ff2a7b82 */ /* 0x000e640000000a00 */
[----:B-1----:R-:W-:-:S05]  /*0360*/  IMAD.WIDE.U32 R42, R5, 0x68, R42 ;  /* 0x00000068052a7825 */ /* 0x002fca00078e002a */
[----:B------:R-:W3:Y:S02]  /*0370*/  LDG.E R3, desc[UR6][R42.64+0xc] ;  /* 0x00000c062a037981 */ /* 0x000ee4000c1e1900 */
[----:B---3--:R-:W-:-:S13]  /*0380*/  ISETP.NE.AND P0, PT, R3, RZ, PT ;  /* 0x000000ff0300720c */ /* 0x008fda0003f05270 */
[----:B------:R-:W-:Y:S05]  /*0390*/  @!P0 BRA `(.L_x_5) ;  /* 0x0000000c00108947 */ /* 0x000fea0003800000 */
[----:B------:R-:W3:Y:S02]  /*03a0*/  LDG.E.64 R38, desc[UR6][R42.64+0x28] ;  /* 0x000028062a267981 */ /* 0x000ee4000c1e1b00 */
[----:B---3--:R-:W-:-:S14]  /*03b0*/  DSETP.GTU.AND P0, PT, R38, RZ, PT ;  /* 0x000000ff2600722a */ /* 0x008fdc0003f0c000 */
[----:B------:R-:W-:Y:S05]  /*03c0*/  @!P0 BRA `(.L_x_5) ;  /* 0x0000000c00048947 */ /* 0x000fea0003800000 */
[----:B------:R-:W3:Y:S04]  /*03d0*/  LDG.E.64 R36, desc[UR6][R42.64+0x18] ;  /* 0x000018062a247981 */ /* 0x000ee8000c1e1b00 */
[----:B------:R-:W4:Y:S04]  /*03e0*/  LDG.E.64 R34, desc[UR6][R42.64+0x10] ;  /* 0x000010062a227981 */ /* 0x000f28000c1e1b00 */
[----:B------:R-:W2:Y:S01]  /*03f0*/  LDG.E.64 R32, desc[UR6][R42.64+0x20] ;  /* 0x000020062a207981 */ /* 0x000ea2000c1e1b00 */
[----:B------:R-:W-:Y:S01]  /*0400*/  IMAD.MOV.U32 R6, RZ, RZ, 0x0 ;  /* 0x00000000ff067424 */ /* 0x000fe200078e00ff */
[----:B------:R-:W-:Y:S01]  /*0410*/  BSSY.RECONVERGENT B0, `(.L_x_6) ;  /* 0x0000021000007945 */ /* 0x000fe20003800200 */
[----:B------:R-:W-:Y:S01]  /*0420*/  IMAD.MOV.U32 R7, RZ, RZ, 0x3fd80000 ;  /* 0x3fd80000ff077424 */ /* 0x000fe200078e00ff */
[----:B---3-5:R-:W-:-:S02]  /*0430*/  DADD R36, -R18, R36 ;  /* 0x0000000012247229 */ /* 0x028fc40000000124 */
[----:B----4-:R-:W-:-:S06]  /*0440*/  DADD R34, -R16, R34 ;  /* 0x0000000010227229 */ /* 0x010fcc0000000122 */
[----:B------:R-:W-:Y:S02]  /*0450*/  DMUL R4, R36, R36 ;  /* 0x0000002424047228 */ /* 0x000fe40000000000 */
[----:B--2---:R-:W-:-:S06]  /*0460*/  DADD R32, -R20, R32 ;  /* 0x0000000014207229 */ /* 0x004fcc0000000120 */
[----:B------:R-:W-:-:S08]  /*0470*/  DFMA R4, R34, R34, R4 ;  /* 0x000000222204722b */ /* 0x000fd00000000004 */
[----:B------:R-:W-:-:S08]  /*0480*/  DFMA R4, R32, R32, R4 ;  /* 0x000000202004722b */ /* 0x000fd00000000004 */
[----:B------:R-:W-:-:S06]  /*0490*/  DADD R30, R4, 0.25 ;  /* 0x3fd00000041e7429 */ /* 0x000fcc0000000000 */
[----:B------:R-:W1:Y:S04]  /*04a0*/  MUFU.RSQ64H R47, R31 ;  /* 0x0000001f002f7308 */ /* 0x000e680000001c00 */
[----:B------:R-:W-:-:S04]  /*04b0*/  IADD3 R46, PT, PT, R31, -0x3500000, RZ ;  /* 0xfcb000001f2e7810 */ /* 0x000fc80007ffe0ff */
[----:B------:R-:W-:Y:S02]  /*04c0*/  ISETP.GE.U32.AND P0, PT, R46, 0x7ca00000, PT ;  /* 0x7ca000002e00780c */ /* 0x000fe40003f06070 */
[----:B-1----:R-:W-:-:S08]  /*04d0*/  DMUL R4, R46, R46 ;  /* 0x0000002e2e047228 */ /* 0x002fd00000000000 */
[----:B------:R-:W-:-:S08]  /*04e0*/  DFMA R4, R30, -R4, 1 ;  /* 0x3ff000001e04742b */ /* 0x000fd00000000804 */
[----:B------:R-:W-:Y:S02]  /*04f0*/  DFMA R6, R4, R6, 0.5 ;  /* 0x3fe000000406742b */ /* 0x000fe40000000006 */
[----:B------:R-:W-:-:S08]  /*0500*/  DMUL R4, R46, R4 ;  /* 0x000000042e047228 */ /* 0x000fd00000000000 */
[----:B------:R-:W-:-:S08]  /*0510*/  DFMA R4, R6, R4, R46 ;  /* 0x000000040604722b */ /* 0x000fd0000000002e */
[----:B------:R-:W-:Y:S02]  /*0520*/  DMUL R8, R30, R4 ;  /* 0x000000041e087228 */ /* 0x000fe40000000000 */
[----:B------:R-:W-:Y:S02]  /*0530*/  VIADD R45, R5, 0xfff00000 ;  /* 0xfff00000052d7836 */ /* 0x000fe40000000000 */
[----:B------:R-:W-:-:S04]  /*0540*/  IMAD.MOV.U32 R44, RZ, RZ, R4 ;  /* 0x000000ffff2c7224 */ /* 0x000fc800078e0004 */
[----:B------:R-:W-:-:S08]  /*0550*/  DFMA R6, R8, -R8, R30 ;  /* 0x800000080806722b */ /* 0x000fd0000000001e */
[----:B------:R-:W-:Y:S01]  /*0560*/  DFMA R10, R6, R44, R8 ;  /* 0x0000002c060a722b */ /* 0x000fe20000000008 */
[----:B------:R-:W-:Y:S10]  /*0570*/  @!P0 BRA `(.L_x_7) ;  /* 0x0000000000288947 */ /* 0x000ff40003800000 */
[----:B------:R-:W-:Y:S01]  /*0580*/  IMAD.MOV.U32 R5, RZ, RZ, R6 ;  /* 0x000000ffff057224 */ /* 0x000fe200078e0006 */
[----:B------:R-:W-:Y:S01]  /*0590*/  MOV R6, R7 ;  /* 0x0000000700067202 */ /* 0x000fe20000000f00 */
[----:B------:R-:W-:Y:S01]  /*05a0*/  IMAD.MOV.U32 R7, RZ, RZ, R8 ;  /* 0x000000ffff077224 */ /* 0x000fe200078e0008 */
[----:B------:R-:W-:Y:S01]  /*05b0*/  MOV R12, R31 ;  /* 0x0000001f000c7202 */ /* 0x000fe20000000f00 */
[----:B------:R-:W-:Y:S01]  /*05c0*/  IMAD.MOV.U32 R8, RZ, RZ, R9 ;  /* 0x000000ffff087224 */ /* 0x000fe200078e0009 */
[----:B------:R-:W-:Y:S01]  /*05d0*/  MOV R3, 0x620 ;  /* 0x0000062000037802 */ /* 0x000fe20000000f00 */
[----:B------:R-:W-:Y:S02]  /*05e0*/  IMAD.MOV.U32 R9, RZ, RZ, R46 ;  /* 0x000000ffff097224 */ /* 0x000fe400078e002e */
[----:B------:R-:W-:Y:S02]  /*05f0*/  IMAD.MOV.U32 R10, RZ, RZ, R45 ;  /* 0x000000ffff0a7224 */ /* 0x000fe400078e002d */
[----:B------:R-:W-:-:S07]  /*0600*/  IMAD.MOV.U32 R11, RZ, RZ, R30 ;  /* 0x000000ffff0b7224 */ /* 0x000fce00078e001e */
[----:B0-----:R-:W-:Y:S05]  /*0610*/  CALL.REL.NOINC `($__internal_1_$__cuda_sm20_dsqrt_rn_f64_mediumpath_v1) ;  /* 0x0000001c00dc7944 */ /* 0x001fea0003c00000 */
.L_x_7:
[----:B------:R-:W-:Y:S05]  /*0620*/  BSYNC.RECONVERGENT B0 ;  /* 0x0000000000007941 */ /* 0x000fea0003800200 */
.L_x_6:
[----:B------:R-:W2:Y:S01]  /*0630*/  LDG.E.U8 R3, desc[UR6][R42.64] ;  /* 0x000000062a037981 */ /* 0x000ea2000c1e1100 */
[----:B------:R-:W-:Y:S01]  /*0640*/  BSSY.RELIABLE B3, `(.L_x_8) ;  /* 0x0000063000037945 */ /* 0x000fe20003800100 */
[----:B--2---:R-:W-:-:S13]  /*0650*/  ISETP.NE.AND P0, PT, R3, RZ, PT ;  /* 0x000000ff0300720c */ /* 0x004fda0003f05270 */
[----:B------:R-:W-:Y:S05]  /*0660*/  @P0 BRA `(.L_x_9) ;  /* 0x0000000400640947 */ /* 0x000fea0003800000 */
[----:B------:R-:W2:Y:S01]  /*0670*/  LDG.E.64 R6, desc[UR6][R42.64+0x30] ;  /* 0x000030062a067981 */ /* 0x000ea2000c1e1b00 */
[----:B------:R-:W1:Y:S01]  /*0680*/  MUFU.RCP64H R5, R11 ;  /* 0x0000000b00057308 */ /* 0x000e620000001800 */
[----:B------:R-:W-:Y:S01]  /*0690*/  IMAD.MOV.U32 R4, RZ, RZ, 0x1 ;  /* 0x00000001ff047424 */ /* 0x000fe200078e00ff */
[----:B------:R-:W-:Y:S05]  /*06a0*/  BSSY.RECONVERGENT B4, `(.L_x_10) ;  /* 0x0000013000047945 */ /* 0x000fea0003800200 */
[----:B-1----:R-:W-:-:S08]  /*06b0*/  DFMA R8, R4, -R10, 1 ;  /* 0x3ff000000408742b */ /* 0x002fd0000000080a */
[----:B------:R-:W-:-:S08]  /*06c0*/  DFMA R8, R8, R8, R8 ;  /* 0x000000080808722b */ /* 0x000fd00000000008 */
[----:B------:R-:W-:-:S08]  /*06d0*/  DFMA R8, R4, R8, R4 ;  /* 0x000000080408722b */ /* 0x000fd00000000004 */
[----:B------:R-:W-:-:S08]  /*06e0*/  DFMA R4, R8, -R10, 1 ;  /* 0x3ff000000804742b */ /* 0x000fd0000000080a */
[----:B------:R-:W-:-:S08]  /*06f0*/  DFMA R4, R8, R4, R8 ;  /* 0x000000040804722b */ /* 0x000fd00000000008 */
[----:B--2---:R-:W-:Y:S01]  /*0700*/  DMUL R8, R6, R4 ;  /* 0x0000000406087228 */ /* 0x004fe20000000000 */
[----:B------:R-:W-:-:S07]  /*0710*/  FSETP.GEU.AND P1, PT, |R7|, 6.5827683646048100446e-37, PT ;  /* 0x036000000700780b */ /* 0x000fce0003f2e200 */
[----:B------:R-:W-:-:S08]  /*0720*/  DFMA R44, R8, -R10, R6 ;  /* 0x8000000a082c722b */ /* 0x000fd00000000006 */
[----:B------:R-:W-:-:S10]  /*0730*/  DFMA R4, R4, R44, R8 ;  /* 0x0000002c0404722b */ /* 0x000fd40000000008 */
[----:B------:R-:W-:-:S05]  /*0740*/  FFMA R3, RZ, R11, R5 ;  /* 0x0000000bff037223 */ /* 0x000fca0000000005 */
[----:B------:R-:W-:-:S13]  /*0750*/  FSETP.GT.AND P0, PT, |R3|, 1.469367938527859385e-39, PT ;  /* 0x001000000300780b */ /* 0x000fda0003f04200 */
[----:B------:R-:W-:Y:S05]  /*0760*/  @P0 BRA P1, `(.L_x_11) ;  /* 0x0000000000180947 */ /* 0x000fea0000800000 */
[----:B------:R-:W-:Y:S01]  /*0770*/  IMAD.MOV.U32 R5, RZ, RZ, R6 ;  /* 0x000000ffff057224 */ /* 0x000fe200078e0006 */
[----:B------:R-:W-:Y:S01]  /*0780*/  MOV R3, 0x7d0 ;  /* 0x000007d000037802 */ /* 0x000fe20000000f00 */
[----:B------:R-:W-:Y:S02]  /*0790*/  IMAD.MOV.U32 R4, RZ, RZ, R7 ;  /* 0x000000ffff047224 */ /* 0x000fe400078e0007 */
[----:B------:R-:W-:Y:S02]  /*07a0*/  IMAD.MOV.U32 R6, RZ, RZ, R10 ;  /* 0x000000ffff067224 */ /* 0x000fe400078e000a */
[----:B------:R-:W-:-:S07]  /*07b0*/  IMAD.MOV.U32 R7, RZ, RZ, R11 ;  /* 0x000000ffff077224 */ /* 0x000fce00078e000b */
[----:B0-----:R-:W-:Y:S05]  /*07c0*/  CALL.REL.NOINC `($__internal_0_$__cuda_sm20_div_rn_f64_full) ;  /* 0x0000001400d87944 */ /* 0x001fea0003c00000 */
.L_x_11:
[----:B------:R-:W-:Y:S05]  /*07d0*/  BSYNC.RECONVERGENT B4 ;  /* 0x0000000000047941 */ /* 0x000fea0003800200 */
.L_x_10:
[----:B------:R-:W-:-:S14]  /*07e0*/  DSETP.GEU.AND P0, PT, R4, UR8, PT ;  /* 0x0000000804007e2a */ /* 0x000fdc000bf0e000 */
[----:B------:R-:W-:Y:S05]  /*07f0*/  @P0 BREAK.RELIABLE B3 ;  /* 0x0000000000030942 */ /* 0x000fea0003800100 */
[----:B------:R-:W-:Y:S05]  /*0800*/  @!P0 BRA `(.L_x_12) ;  /* 0x0000000000e48947 */ /* 0x000fea0003800000 */
[----:B------:R-:W2:Y:S02]  /*0810*/  LDG.E R43, desc[UR6][R42.64+0x4] ;  /* 0x000004062a2b7981 */ /* 0x000ea4000c1e1900 */
[----:B--2---:R-:W-:-:S13]  /*0820*/  ISETP.GE.AND P0, PT, R43, RZ, PT ;  /* 0x000000ff2b00720c */ /* 0x004fda0003f06270 */
[----:B------:R-:W-:Y:S05]  /*0830*/  @!P0 BRA `(.L_x_5) ;  /* 0x0000000400e88947 */ /* 0x000fea0003800000 */
[----:B------:R-:W-:Y:S01]  /*0840*/  ISETP.GT.U32.AND P0, PT, R13, 0x3f, PT ;  /* 0x0000003f0d00780c */ /* 0x000fe20003f04070 */
[----:B------:R-:W-:-:S03]  /*0850*/  VIADD R4, R43, 0x1 ;  /* 0x000000012b047836 */ /* 0x000fc60000000000 */
[----:B------:R-:W-:-:S13]  /*0860*/  ISETP.GE.OR P0, PT, R43, UR4, P0 ;  /* 0x000000042b007c0c */ /* 0x000fda0008706670 */
[----:B------:R-:W-:Y:S01]  /*0870*/  @!P0 MOV R41, R13 ;  /* 0x0000000d00298202 */ /* 0x000fe20000000f00 */
[----:B------:R1:W-:Y:S03]  /*0880*/  @!P0 STS [R40+-0x4], R43 ;  /* 0xfffffc2b28008388 */ /* 0x0003e60000000800 */
[----:B------:R-:W-:-:S04]  /*0890*/  ISETP.GT.U32.AND P1, PT, R41, 0x3e, PT ;  /* 0x0000003e2900780c */ /* 0x000fc80003f24070 */
[----:B------:R-:W-:-:S13]  /*08a0*/  ISETP.GE.OR P1, PT, R4, UR4, P1 ;  /* 0x0000000404007c0c */ /* 0x000fda0008f26670 */
[C---:B------:R-:W-:Y:S02]  /*08b0*/  @!P1 VIADD R5, R41.reuse, 0x1 ;  /* 0x0000000129059836 */ /* 0x040fe40000000000 */
[----:B------:R-:W-:Y:S02]  /*08c0*/  @!P1 IMAD R3, R41, 0x4, R2 ;  /* 0x0000000429039824 */ /* 0x000fe400078e0202 */
[----:B------:R-:W-:Y:S02]  /*08d0*/  @!P1 IMAD.MOV.U32 R41, RZ, RZ, R5 ;  /* 0x000000ffff299224 */ /* 0x000fe400078e0005 */
[----:B------:R-:W-:Y:S01]  /*08e0*/  VIADD R5, R43, 0x3 ;  /* 0x000000032b057836 */ /* 0x000fe20000000000 */
[----:B------:R1:W-:Y:S02]  /*08f0*/  @!P1 STS [R3], R4 ;  /* 0x0000000403009388 */ /* 0x0003e40000000800 */
[----:B------:R-:W-:-:S04]  /*0900*/  ISETP.GT.U32.AND P2, PT, R41, 0x3e, PT ;  /* 0x0000003e2900780c */ /* 0x000fc80003f44070 */
[----:B------:R-:W-:-:S13]  /*0910*/  ISETP.GE.OR P2, PT, R5, UR4, P2 ;  /* 0x0000000405007c0c */ /* 0x000fda0009746670 */
[C---:B------:R-:W-:Y:S01]  /*0920*/  @!P2 IADD3 R6, PT, PT, R41.reuse, 0x1, RZ ;  /* 0x000000012906a810 */ /* 0x040fe20007ffe0ff */
[----:B------:R-:W-:-:S04]  /*0930*/  @!P2 IMAD R12, R41, 0x4, R2 ;  /* 0x00000004290ca824 */ /* 0x000fc800078e0202 */
[----:B------:R-:W-:Y:S01]  /*0940*/  @!P2 IMAD.MOV.U32 R41, RZ, RZ, R6 ;  /* 0x000000ffff29a224 */ /* 0x000fe200078e0006 */
[----:B------:R1:W-:Y:S01]  /*0950*/  @!P2 STS [R12], R5 ;  /* 0x000000050c00a388 */ /* 0x0003e20000000800 */
[----:B------:R-:W-:-:S03]  /*0960*/  VIADD R6, R43, 0x2 ;  /* 0x000000022b067836 */ /* 0x000fc60000000000 */
[----:B------:R-:W-:-:S04]  /*0970*/  ISETP.GT.U32.AND P3, PT, R41, 0x3e, PT ;  /* 0x0000003e2900780c */ /* 0x000fc80003f64070 */
[----:B------:R-:W-:-:S13]  /*0980*/  ISETP.GE.OR P3, PT, R6, UR4, P3 ;  /* 0x0000000406007c0c */ /* 0x000fda0009f66670 */
[C---:B------:R-:W-:Y:S02]  /*0990*/  @!P3 VIADD R7, R41.reuse, 0x1 ;  /* 0x000000012907b836 */ /* 0x040fe40000000000 */
[----:B------:R-:W-:-:S03]  /*09a0*/  @!P3 IMAD R11, R41, 0x4, R2 ;  /* 0x00000004290bb824 */ /* 0x000fc600078e0202 */
[----:B------:R-:W-:Y:S01]  /*09b0*/  @!P3 MOV R41, R7 ;  /* 0x000000070029b202 */ /* 0x000fe20000000f00 */
[----:B------:R-:W-:Y:S01]  /*09c0*/  VIADD R7, R43, 0x6 ;  /* 0x000000062b077836 */ /* 0x000fe20000000000 */
[----:B------:R1:W-:Y:S02]  /*09d0*/  @!P3 STS [R11], R6 ;  /* 0x000000060b00b388 */ /* 0x0003e40000000800 */
[----:B------:R-:W-:-:S04]  /*09e0*/  ISETP.GT.U32.AND P4, PT, R41, 0x3e, PT ;  /* 0x0000003e2900780c */ /* 0x000fc80003f84070 */
[----:B------:R-:W-:-:S13]  /*09f0*/  ISETP.GE.OR P4, PT, R7, UR4, P4 ;  /* 0x0000000407007c0c */ /* 0x000fda000a786670 */
[C---:B------:R-:W-:Y:S02]  /*0a00*/  @!P4 VIADD R8, R41.reuse, 0x1 ;  /* 0x000000012908c836 */ /* 0x040fe40000000000 */
[----:B------:R-:W-:Y:S02]  /*0a10*/  @!P4 IMAD R30, R41, 0x4, R2 ;  /* 0x00000004291ec824 */ /* 0x000fe400078e0202 */
[----:B------:R-:W-:Y:S01]  /*0a20*/  @!P4 IMAD.MOV.U32 R41, RZ, RZ, R8 ;  /* 0x000000ffff29c224 */ /* 0x000fe200078e0008 */
[----:B------:R-:W-:Y:S02]  /*0a30*/  IADD3 R8, PT, PT, R43, 0x7, RZ ;  /* 0x000000072b087810 */ /* 0x000fe40007ffe0ff */
[----:B------:R1:W-:Y:S02]  /*0a40*/  @!P4 STS [R30], R7 ;  /* 0x000000071e00c388 */ /* 0x0003e40000000800 */
        /* <DEDUP_REMOVED lines=9> */
[C---:B------:R-:W-:Y:S01]  /*0ae0*/  @!P6 VIADD R10, R41.reuse, 0x1 ;  /* 0x00000001290ae836 */ /* 0x040fe20000000000 */
[----:B------:R-:W-:-:S03]  /*0af0*/  @!P6 LEA R32, R41, R2, 0x2 ;  /* 0x000000022920e211 */ /* 0x000fc600078e10ff */
[----:B------:R-:W-:Y:S02]  /*0b00*/  @!P6 IMAD.MOV.U32 R41, RZ, RZ, R10 ;  /* 0x000000ffff29e224 */ /* 0x000fe400078e000a */
[----:B------:R1:W-:Y:S01]  /*0b10*/  @!P6 STS [R32], R9 ;  /* 0x000000092000e388 */ /* 0x0003e20000000800 */
[----:B------:R-:W-:Y:S02]  /*0b20*/  VIADD R10, R43, 0x4 ;  /* 0x000000042b0a7836 */ /* 0x000fe40000000000 */
[----:B------:R-:W-:-:S04]  /*0b30*/  ISETP.GT.U32.AND P0, PT, R41, 0x3e, PT ;  /* 0x0000003e2900780c */ /* 0x000fc80003f04070 */
[----:B------:R-:W-:-:S13]  /*0b40*/  ISETP.GE.OR P0, PT, R10, UR4, P0 ;  /* 0x000000040a007c0c */ /* 0x000fda0008706670 */
[----:B-1----:R-:W-:Y:S05]  /*0b50*/  @P0 BRA `(.L_x_5) ;  /* 0x0000000400200947 */ /* 0x002fea0003800000 */
[C---:B------:R-:W-:Y:S01]  /*0b60*/  IMAD R3, R41.reuse, 0x4, R2 ;  /* 0x0000000429037824 */ /* 0x040fe200078e0202 */
[----:B------:R-:W-:-:S04]  /*0b70*/  IADD3 R41, PT, PT, R41, 0x1, RZ ;  /* 0x0000000129297810 */ /* 0x000fc80007ffe0ff */
[----:B------:R1:W-:Y:S01]  /*0b80*/  STS [R3], R10 ;  /* 0x0000000a03007388 */ /* 0x0003e20000000800 */
[----:B------:R-:W-:Y:S05]  /*0b90*/  BRA `(.L_x_5) ;  /* 0x0000000400107947 */ /* 0x000fea0003800000 */
.L_x_12:
[----:B------:R-:W-:Y:S01]  /*0ba0*/  UMOV UR10, 0x20000000 ;  /* 0x20000000000a7882 */ /* 0x000fe20000000000 */
[----:B------:R-:W-:Y:S02]  /*0bb0*/  UMOV UR11, 0x4202a05f ;  /* 0x4202a05f000b7882 */ /* 0x000fe40000000000 */
[----:B------:R-:W-:-:S14]  /*0bc0*/  DSETP.GE.AND P0, PT, R10, UR10, PT ;  /* 0x0000000a0a007e2a */ /* 0x000fdc000bf06000 */
[----:B------:R-:W-:Y:S05]  /*0bd0*/  @!P0 BREAK.RELIABLE B3 ;  /* 0x0000000000038942 */ /* 0x000fea0003800100 */
[----:B------:R-:W-:Y:S05]  /*0be0*/  @!P0 BRA `(.L_x_5) ;  /* 0x0000000000fc8947 */ /* 0x000fea0003800000 */
[----:B------:R-:W-:Y:S05]  /*0bf0*/  BRA `(.L_x_13) ;  /* 0x00000000001c7947 */ /* 0x000fea0003800000 */
.L_x_9:
[----:B------:R-:W2:Y:S01]  /*0c00*/  LDG.E R43, desc[UR6][R42.64+0x8] ;  /* 0x000008062a2b7981 */ /* 0x000ea2000c1e1900 */
[----:B------:R-:W-:Y:S01]  /*0c10*/  UMOV UR10, 0x20000000 ;  /* 0x20000000000a7882 */ /* 0x000fe20000000000 */
[----:B------:R-:W-:Y:S02]  /*0c20*/  UMOV UR11, 0x4202a05f ;  /* 0x4202a05f000b7882 */ /* 0x000fe40000000000 */
[----:B------:R-:W-:-:S06]  /*0c30*/  DSETP.GE.AND P0, PT, R10, UR10, PT ;  /* 0x0000000a0a007e2a */ /* 0x000fcc000bf06000 */
[----:B--2---:R-:W-:-:S13]  /*0c40*/  ISETP.NE.AND P0, PT, R43, R0, P0 ;  /* 0x000000002b00720c */ /* 0x004fda0000705270 */
[----:B------:R-:W-:Y:S05]  /*0c50*/  @!P0 BREAK.RELIABLE B3 ;  /* 0x0000000000038942 */ /* 0x000fea0003800100 */
[----:B------:R-:W-:Y:S05]  /*0c60*/  @!P0 BRA `(.L_x_5) ;  /* 0x0000000000dc8947 */ /* 0x000fea0003800000 */
.L_x_13:
[----:B------:R-:W-:Y:S05]  /*0c70*/  BSYNC.RELIABLE B3 ;  /* 0x0000000000037941 */ /* 0x000fea0003800100 */
.L_x_8:
[----:B------:R-:W-:Y:S01]  /*0c80*/  DMUL R10, R30, R10 ;  /* 0x0000000a1e0a7228 */ /* 0x000fe20000000000 */
[----:B------:R-:W-:Y:S01]  /*0c90*/  IMAD.MOV.U32 R4, RZ, RZ, 0x1 ;  /* 0x00000001ff047424 */ /* 0x000fe200078e00ff */
[----:B------:R-:W-:Y:S01]  /*0ca0*/  UMOV UR10, 0xffed8acc ;  /* 0xffed8acc000a7882 */ /* 0x000fe20000000000 */
[----:B------:R-:W-:Y:S01]  /*0cb0*/  UMOV UR11, 0x3dd2589e ;  /* 0x3dd2589e000b7882 */ /* 0x000fe20000000000 */
[----:B------:R-:W-:Y:S02]  /*0cc0*/  BSSY.RECONVERGENT B3, `(.L_x_14) ;  /* 0x0000018000037945 */ /* 0x000fe40003800200 */
[----:B------:R-:W1:Y:S02]  /*0cd0*/  MUFU.RCP64H R5, R11 ;  /* 0x0000000b00057308 */ /* 0x000e640000001800 */
[----:B-1----:R-:W-:-:S08]  /*0ce0*/  DFMA R6, -R10, R4, 1 ;  /* 0x3ff000000a06742b */ /* 0x002fd00000000104 */
[----:B------:R-:W-:-:S08]  /*0cf0*/  DFMA R6, R6, R6, R6 ;  /* 0x000000060606722b */ /* 0x000fd00000000006 */
[----:B------:R-:W-:Y:S02]  /*0d00*/  DFMA R6, R4, R6, R4 ;  /* 0x000000060406722b */ /* 0x000fe40000000004 */
[----:B------:R-:W-:-:S06]  /*0d10*/  DMUL R4, R22, UR10 ;  /* 0x0000000a16047c28 */ /* 0x000fcc0008000000 */
[----:B------:R-:W-:Y:S02]  /*0d20*/  DFMA R8, -R10, R6, 1 ;  /* 0x3ff000000a08742b */ /* 0x000fe40000000106 */
[----:B------:R-:W-:-:S06]  /*0d30*/  DMUL R38, R38, R4 ;  /* 0x0000000426267228 */ /* 0x000fcc0000000000 */
[----:B------:R-:W-:-:S04]  /*0d40*/  DFMA R6, R6, R8, R6 ;  /* 0x000000080606722b */ /* 0x000fc80000000006 */
[----:B------:R-:W-:-:S04]  /*0d50*/  FSETP.GEU.AND P1, PT, |R39|, 6.5827683646048100446e-37, PT ;  /* 0x036000002700780b */ /* 0x000fc80003f2e200 */
[----:B------:R-:W-:-:S08]  /*0d60*/  DMUL R4, R38, R6 ;  /* 0x0000000626047228 */ /* 0x000fd00000000000 */
[----:B------:R-:W-:-:S08]  /*0d70*/  DFMA R8, -R10, R4, R38 ;  /* 0x000000040a08722b */ /* 0x000fd00000000126 */
[----:B------:R-:W-:-:S10]  /*0d80*/  DFMA R6, R6, R8, R4 ;  /* 0x000000080606722b */ /* 0x000fd40000000004 */
[----:B------:R-:W-:-:S05]  /*0d90*/  FFMA R3, RZ, R11, R7 ;  /* 0x0000000bff037223 */ /* 0x000fca0000000007 */
[----:B------:R-:W-:-:S13]  /*0da0*/  FSETP.GT.AND P0, PT, |R3|, 1.469367938527859385e-39, PT ;  /* 0x001000000300780b */ /* 0x000fda0003f04200 */
[----:B------:R-:W-:Y:S05]  /*0db0*/  @P0 BRA P1, `(.L_x_15) ;  /* 0x0000000000200947 */ /* 0x000fea0000800000 */
[----:B------:R-:W-:Y:S01]  /*0dc0*/  IMAD.MOV.U32 R5, RZ, RZ, R38 ;  /* 0x000000ffff057224 */ /* 0x000fe200078e0026 */
[----:B------:R-:W-:Y:S01]  /*0dd0*/  MOV R7, R11 ;  /* 0x0000000b00077202 */ /* 0x000fe20000000f00 */
[----:B------:R-:W-:Y:S01]  /*0de0*/  IMAD.MOV.U32 R4, RZ, RZ, R39 ;  /* 0x000000ffff047224 */ /* 0x000fe200078e0027 */
[----:B------:R-:W-:Y:S01]  /*0df0*/  MOV R3, 0xe20 ;  /* 0x00000e2000037802 */ /* 0x000fe20000000f00 */
[----:B------:R-:W-:-:S07]  /*0e00*/  IMAD.MOV.U32 R6, RZ, RZ, R10 ;  /* 0x000000ffff067224 */ /* 0x000fce00078e000a */
[----:B0-----:R-:W-:Y:S05]  /*0e10*/  CALL.REL.NOINC `($__internal_0_$__cuda_sm20_div_rn_f64_full) ;  /* 0x0000001000447944 */ /* 0x001fea0003c00000 */
[----:B------:R-:W-:Y:S02]  /*0e20*/  IMAD.MOV.U32 R6, RZ, RZ, R4 ;  /* 0x000000ffff067224 */ /* 0x000fe400078e0004 */
[----:B------:R-:W-:-:S07]  /*0e30*/  IMAD.MOV.U32 R7, RZ, RZ, R5 ;  /* 0x000000ffff077224 */ /* 0x000fce00078e0005 */
.L_x_15:
[----:B------:R-:W-:Y:S05]  /*0e40*/  BSYNC.RECONVERGENT B3 ;  /* 0x0000000000037941 */ /* 0x000fea0003800200 */
.L_x_14:
[----:B------:R-:W1:Y:S01]  /*0e50*/  MUFU.RCP64H R5, R23 ;  /* 0x0000001700057308 */ /* 0x000e620000001800 */
[----:B------:R-:W-:Y:S01]  /*0e60*/  IMAD.MOV.U32 R4, RZ, RZ, 0x1 ;  /* 0x00000001ff047424 */ /* 0x000fe200078e00ff */
[----:B------:R-:W-:Y:S01]  /*0e70*/  FSETP.GEU.AND P1, PT, |R7|, 6.5827683646048100446e-37, PT ;  /* 0x036000000700780b */ /* 0x000fe20003f2e200 */
[----:B------:R-:W-:Y:S04]  /*0e80*/  BSSY.RECONVERGENT B3, `(.L_x_16) ;  /* 0x0000012000037945 */ /* 0x000fe80003800200 */
[----:B-1----:R-:W-:-:S08]  /*0e90*/  DFMA R8, -R22, R4, 1 ;  /* 0x3ff000001608742b */ /* 0x002fd00000000104 */
[----:B------:R-:W-:-:S08]  /*0ea0*/  DFMA R8, R8, R8, R8 ;  /* 0x000000080808722b */ /* 0x000fd00000000008 */
[----:B------:R-:W-:-:S08]  /*0eb0*/  DFMA R8, R4, R8, R4 ;  /* 0x000000080408722b */ /* 0x000fd00000000004 */
[----:B------:R-:W-:-:S08]  /*0ec0*/  DFMA R4, -R22, R8, 1 ;  /* 0x3ff000001604742b */ /* 0x000fd00000000108 */
[----:B------:R-:W-:-:S08]  /*0ed0*/  DFMA R4, R8, R4, R8 ;  /* 0x000000040804722b */ /* 0x000fd00000000008 */
        /* <DEDUP_REMOVED lines=12> */
.L_x_17:
[----:B------:R-:W-:Y:S05]  /*0fa0*/  BSYNC.RECONVERGENT B3 ;  /* 0x0000000000037941 */ /* 0x000fea0003800200 */
.L_x_16:
[-C--:B------:R-:W-:Y:S02]  /*0fb0*/  DFMA R28, R34, R4.reuse, R28 ;  /* 0x00000004221c722b */ /* 0x080fe4000000001c */
[-C--:B------:R-:W-:Y:S02]  /*0fc0*/  DFMA R26, R36, R4.reuse, R26 ;  /* 0x00000004241a722b */ /* 0x080fe4000000001a */
[----:B------:R-:W-:-:S11]  /*0fd0*/  DFMA R24, R32, R4, R24 ;  /* 0x000000042018722b */ /* 0x000fd60000000018 */
.L_x_5:
[----:B--2---:R-:W-:Y:S05]  /*0fe0*/  BSYNC.RECONVERGENT B2 ;  /* 0x0000000000027941 */ /* 0x004fea0003800200 */
.L_x_4:
[----:B------:R-:W-:-:S13]  /*0ff0*/  ISETP.NE.AND P0, PT, R41, RZ, PT ;  /* 0x000000ff2900720c */ /* 0x000fda0003f05270 */
[----:B------:R-:W-:Y:S05]  /*1000*/  @P0 BRA `(.L_x_18) ;  /* 0xfffffff000ac0947 */ /* 0x000fea000383ffff */
[----:B------:R-:W-:Y:S05]  /*1010*/  BSYNC.RECONVERGENT B1 ;  /* 0x0000000000017941 */ /* 0x000fea0003800200 */
.L_x_3:
[----:B------:R-:W-:Y:S05]  /*1020*/  WARPSYNC.ALL ;  /* 0x0000000000007948 */ /* 0x000fea0003800000 */
[----:B------:R-:W-:Y:S05]  /*1030*/  BRA `(.L_x_19) ;  /* 0x0000000c00707947 */ /* 0x000fea0003800000 */
.L_x_2:
[----:B------:R-:W-:Y:S01]  /*1040*/  BSSY.RECONVERGENT B1, `(.L_x_19) ;  /* 0x00000db000017945 */ /* 0x000fe20003800200 */
[----:B------:R-:W-:Y:S01]  /*1050*/  IMAD.MOV.U32 R13, RZ, RZ, 0x1 ;  /* 0x00000001ff0d7424 */ /* 0x000fe200078e00ff */
[----:B------:R-:W-:Y:S02]  /*1060*/  CS2R R26, SRZ ;  /* 0x00000000001a7805 */ /* 0x000fe4000001ff00 */
[----:B------:R-:W-:Y:S01]  /*1070*/  CS2R R28, SRZ ;  /* 0x00000000001c7805 */ /* 0x000fe2000001ff00 */
[----:B------:R-:W1:Y:S01]  /*1080*/  LDCU UR4, c[0x0][0x39c] ;  /* 0x00007380ff0477ac */ /* 0x000e620008000800 */
[----:B------:R-:W2:Y:S05]  /*1090*/  LDCU.64 UR8, c[0x0][0x3a8] ;  /* 0x00007500ff0877ac */ /* 0x000eaa0008000a00 */
.L_x_34:
[C---:B------:R-:W-:Y:S01]  /*10a0*/  IMAD R42, R13.reuse, 0x4, R2 ;  /* 0x000000040d2a7824 */ /* 0x040fe200078e0202 */
[----:B-1----:R-:W-:Y:S01]  /*10b0*/  IADD3 R3, PT, PT, R13, -0x1, RZ ;  /* 0xffffffff0d037810 */ /* 0x002fe20007ffe0ff */
[----:B------:R-:W-:Y:S01]  /*10c0*/  BSSY.RECONVERGENT B2, `(.L_x_20) ;  /* 0x00000d0000027945 */ /* 0x000fe20003800200 */
[----:B------:R-:W-:Y:S02]  /*10d0*/  IMAD.MOV.U32 R43, RZ, RZ, R13 ;  /* 0x000000ffff2b7224 */ /* 0x000fe400078e000d */
        /* <DEDUP_REMOVED lines=17> */
[----:B------:R-:W-:Y:S01]  /*11f0*/  MOV R7, 0x3fd80000 ;  /* 0x3fd8000000077802 */ /* 0x000fe20000000f00 */
[----:B------:R-:W-:Y:S01]  /*1200*/  BSSY.RECONVERGENT B0, `(.L_x_22) ;  /* 0x0000020000007945 */ /* 0x000fe20003800200 */
        /* <DEDUP_REMOVED lines=8> */
[----:B------:R-:W-:-:S05]  /*1290*/  VIADD R46, R41, 0xfcb00000 ;  /* 0xfcb00000292e7836 */ /* 0x000fca0000000000 */
[----:B------:R-:W-:Y:S01]  /*12a0*/  ISETP.GE.U32.AND P0, PT, R46, 0x7ca00000, PT ;  /* 0x7ca000002e00780c */ /* 0x000fe20003f06070 */
        /* <DEDUP_REMOVED lines=21> */
.L_x_23:
[----:B------:R-:W-:Y:S05]  /*1400*/  BSYNC.RECONVERGENT B0 ;  /* 0x0000000000007941 */ /* 0x000fea0003800200 */
.L_x_22:
        /* <DEDUP_REMOVED lines=22> */
[----:B------:R-:W-:Y:S01]  /*1570*/  IMAD.MOV.U32 R4, RZ, RZ, R7 ;  /* 0x000000ffff047224 */ /* 0x000fe200078e0007 */
[----:B------:R-:W-:Y:S01]  /*1580*/  MOV R7, R11 ;  /* 0x0000000b00077202 */ /* 0x000fe20000000f00 */
[----:B------:R-:W-:-:S07]  /*1590*/  IMAD.MOV.U32 R6, RZ, RZ, R10 ;  /* 0x000000ffff067224 */ /* 0x000fce00078e000a */
[----:B0-----:R-:W-:Y:S05]  /*15a0*/  CALL.REL.NOINC `($__internal_0_$__cuda_sm20_div_rn_f64_full) ;  /* 0x0000000800607944 */ /* 0x001fea0003c00000 */
.L_x_27:
[----:B------:R-:W-:Y:S05]  /*15b0*/  BSYNC.RECONVERGENT B4 ;  /* 0x0000000000047941 */ /* 0x000fea0003800200 */
.L_x_26:
        /* <DEDUP_REMOVED lines=9> */
[----:B------:R-:W-:Y:S01]  /*1650*/  @!P0 IMAD.MOV.U32 R13, RZ, RZ, R43 ;  /* 0x000000ffff0d8224 */ /* 0x000fe200078e002b */
[----:B------:R1:W-:Y:S04]  /*1660*/  @!P0 STS [R42+-0x4], R31 ;  /* 0xfffffc1f2a008388 */ /* 0x0003e80000000800 */
        /* <DEDUP_REMOVED lines=30> */
[C---:B------:R-:W-:Y:S01]  /*1850*/  @!P5 VIADD R9, R13.reuse, 0x1 ;  /* 0x000000010d09d836 */ /* 0x040fe20000000000 */
[----:B------:R-:W-:-:S03]  /*1860*/  @!P5 LEA R33, R13, R2, 0x2 ;  /* 0x000000020d21d211 */ /* 0x000fc600078e10ff */
[----:B------:R-:W-:Y:S02]  /*1870*/  @!P5 IMAD.MOV.U32 R13, RZ, RZ, R9 ;  /* 0x000000ffff0dd224 */ /* 0x000fe400078e0009 */
[----:B------:R-:W-:Y:S01]  /*1880*/  VIADD R9, R31, 0x6 ;  /* 0x000000061f097836 */ /* 0x000fe20000000000 */
[----:B------:R1:W-:Y:S02]  /*1890*/  @!P5 STS [R33], R8 ;  /* 0x000000082100d388 */ /* 0x0003e40000000800 */
        /* <DEDUP_REMOVED lines=9> */
[----:B-1----:R-:W-:Y:S05]  /*1930*/  @P0 BRA `(.L_x_21) ;  /* 0x0000000400200947 */ /* 0x002fea0003800000 */
[C---:B------:R-:W-:Y:S02]  /*1940*/  IMAD R3, R13.reuse, 0x4, R2 ;  /* 0x000000040d037824 */ /* 0x040fe400078e0202 */
[----:B------:R-:W-:-:S03]  /*1950*/  VIADD R13, R13, 0x1 ;  /* 0x000000010d0d7836 */ /* 0x000fc60000000000 */
[----:B------:R1:W-:Y:S01]  /*1960*/  STS [R3], R10 ;  /* 0x0000000a03007388 */ /* 0x0003e20000000800 */
[----:B------:R-:W-:Y:S05]  /*1970*/  BRA `(.L_x_21) ;  /* 0x0000000400107947 */ /* 0x000fea0003800000 */
.L_x_28:
[----:B------:R-:W-:Y:S01]  /*1980*/  UMOV UR10, 0x20000000 ;  /* 0x20000000000a7882 */ /* 0x000fe20000000000 */
[----:B------:R-:W-:Y:S02]  /*1990*/  UMOV UR11, 0x4202a05f ;  /* 0x4202a05f000b7882 */ /* 0x000fe40000000000 */
[----:B------:R-:W-:-:S14]  /*19a0*/  DSETP.GE.AND P0, PT, R10, UR10, PT ;  /* 0x0000000a0a007e2a */ /* 0x000fdc000bf06000 */
[----:B------:R-:W-:Y:S05]  /*19b0*/  @!P0 BREAK.RELIABLE B3 ;  /* 0x0000000000038942 */ /* 0x000fea0003800100 */
[----:B------:R-:W-:Y:S05]  /*19c0*/  @!P0 BRA `(.L_x_21) ;  /* 0x0000000000fc8947 */ /* 0x000fea0003800000 */
[----:B------:R-:W-:Y:S05]  /*19d0*/  BRA `(.L_x_29) ;  /* 0x00000000001c7947 */ /* 0x000fea0003800000 */
.L_x_25:
[----:B------:R-:W2:Y:S01]  /*19e0*/  LDG.E R31, desc[UR6][R30.64+0x8] ;  /* 0x000008061e1f7981 */ /* 0x000ea2000c1e1900 */
[----:B------:R-:W-:Y:S01]  /*19f0*/  UMOV UR10, 0x20000000 ;  /* 0x20000000000a7882 */ /* 0x000fe20000000000 */
[----:B------:R-:W-:Y:S02]  /*1a00*/  UMOV UR11, 0x4202a05f ;  /* 0x4202a05f000b7882 */ /* 0x000fe40000000000 */
[----:B------:R-:W-:-:S06]  /*1a10*/  DSETP.GE.AND P0, PT, R10, UR10, PT ;  /* 0x0000000a0a007e2a */ /* 0x000fcc000bf06000 */
[----:B--2---:R-:W-:-:S13]  /*1a20*/  ISETP.NE.AND P0, PT, R31, R0, P0 ;  /* 0x000000001f00720c */ /* 0x004fda0000705270 */
[----:B------:R-:W-:Y:S05]  /*1a30*/  @!P0 BREAK.RELIABLE B3 ;  /* 0x0000000000038942 */ /* 0x000fea0003800100 */
[----:B------:R-:W-:Y:S05]  /*1a40*/  @!P0 BRA `(.L_x_21) ;  /* 0x0000000000dc8947 */ /* 0x000fea0003800000 */
.L_x_29:
[----:B------:R-:W-:Y:S05]  /*1a50*/  BSYNC.RELIABLE B3 ;  /* 0x0000000000037941 */ /* 0x000fea0003800100 */
.L_x_24:
[----:B------:R-:W-:Y:S01]  /*1a60*/  DMUL R10, R40, R10 ;  /* 0x0000000a280a7228 */ /* 0x000fe20000000000 */
[----:B------:R-:W-:Y:S01]  /*1a70*/  IMAD.MOV.U32 R4, RZ, RZ, 0x1 ;  /* 0x00000001ff047424 */ /* 0x000fe200078e00ff */
[----:B------:R-:W-:Y:S01]  /*1a80*/  UMOV UR10, 0xffed8acc ;  /* 0xffed8acc000a7882 */ /* 0x000fe20000000000 */
[----:B------:R-:W-:Y:S01]  /*1a90*/  UMOV UR11, 0x3dd2589e ;  /* 0x3dd2589e000b7882 */ /* 0x000fe20000000000 */
[----:B------:R-:W-:Y:S01]  /*1aa0*/  BSSY.RECONVERGENT B3, `(.L_x_30) ;  /* 0x0000018000037945 */ /* 0x000fe20003800200 */
[----:B------:R-:W-:Y:S01]  /*1ab0*/  DMUL R8, R22, UR10 ;  /* 0x0000000a16087c28 */ /* 0x000fe20008000000 */
[----:B------:R-:W1:Y:S07]  /*1ac0*/  MUFU.RCP64H R5, R11 ;  /* 0x0000000b00057308 */ /* 0x000e6e0000001800 */
[----:B------:R-:W-:-:S02]  /*1ad0*/  DMUL R32, R32, R8 ;  /* 0x0000000820207228 */ /* 0x000fc40000000000 */
[----:B-1----:R-:W-:-:S08]  /*1ae0*/  DFMA R6, -R10, R4, 1 ;  /* 0x3ff000000a06742b */ /* 0x002fd00000000104 */
[----:B------:R-:W-:Y:S01]  /*1af0*/  FSETP.GEU.AND P1, PT, |R33|, 6.5827683646048100446e-37, PT ;  /* 0x036000002100780b */ /* 0x000fe20003f2e200 */
        /* <DEDUP_REMOVED lines=10> */
[----:B------:R-:W-:Y:S01]  /*1ba0*/  MOV R5, R32 ;  /* 0x0000002000057202 */ /* 0x000fe20000000f00 */
[----:B------:R-:W-:Y:S01]  /*1bb0*/  IMAD.MOV.U32 R4, RZ, RZ, R33 ;  /* 0x000000ffff047224 */ /* 0x000fe200078e0021 */
[----:B------:R-:W-:Y:S01]  /*1bc0*/  MOV R3, 0x1c00 ;  /* 0x00001c0000037802 */ /* 0x000fe20000000f00 */
[----:B------:R-:W-:Y:S02]  /*1bd0*/  IMAD.MOV.U32 R6, RZ, RZ, R10 ;  /* 0x000000ffff067224 */ /* 0x000fe400078e000a */
[----:B------:R-:W-:-:S07]  /*1be0*/  IMAD.MOV.U32 R7, RZ, RZ, R11 ;  /* 0x000000ffff077224 */ /* 0x000fce00078e000b */
[----:B0-----:R-:W-:Y:S05]  /*1bf0*/  CALL.REL.NOINC `($__internal_0_$__cuda_sm20_div_rn_f64_full) ;  /* 0x0000000000cc7944 */ /* 0x001fea0003c00000 */
[----:B------:R-:W-:Y:S01]  /*1c00*/  IMAD.MOV.U32 R6, RZ, RZ, R4 ;  /* 0x000000ffff067224 */ /* 0x000fe200078e0004 */
[----:B------:R-:W-:-:S07]  /*1c10*/  MOV R7, R5 ;  /* 0x0000000500077202 */ /* 0x000fce0000000f00 */
.L_x_31:
[----:B------:R-:W-:Y:S05]  /*1c20*/  BSYNC.RECONVERGENT B3 ;  /* 0x0000000000037941 */ /* 0x000fea0003800200 */
.L_x_30:
        /* <DEDUP_REMOVED lines=21> */
.L_x_33:
[----:B------:R-:W-:Y:S05]  /*1d80*/  BSYNC.RECONVERGENT B3 ;  /* 0x0000000000037941 */ /* 0x000fea0003800200 */
.L_x_32:
[-C--:B------:R-:W-:Y:S02]  /*1d90*/  DFMA R28, R36, R4.reuse, R28 ;  /* 0x00000004241c722b */ /* 0x080fe4000000001c */
[-C--:B------:R-:W-:Y:S02]  /*1da0*/  DFMA R26, R34, R4.reuse, R26 ;  /* 0x00000004221a722b */ /* 0x080fe4000000001a */
[----:B------:R-:W-:-:S11]  /*1db0*/  DFMA R24, R38, R4, R24 ;  /* 0x000000042618722b */ /* 0x000fd60000000018 */
.L_x_21:
[----:B--2---:R-:W-:Y:S05]  /*1dc0*/  BSYNC.RECONVERGENT B2 ;  /* 0x0000000000027941 */ /* 0x004fea0003800200 */
.L_x_20:
[----:B------:R-:W-:-:S13]  /*1dd0*/  ISETP.NE.AND P0, PT, R13, RZ, PT ;  /* 0x000000ff0d00720c */ /* 0x000fda0003f05270 */
[----:B------:R-:W-:Y:S05]  /*1de0*/  @P0 BRA `(.L_x_34) ;  /* 0xfffffff000ac0947 */ /* 0x000fea000383ffff */
[----:B------:R-:W-:Y:S05]  /*1df0*/  BSYNC.RECONVERGENT B1 ;  /* 0x0000000000017941 */ /* 0x000fea0003800200 */
.L_x_19:
[----:B01----:R-:W2:Y:S04]  /*1e00*/  LDG.E.64 R2, desc[UR6][R14.64+0x30] ;  /* 0x000030060e027981 */ /* 0x003ea8000c1e1b00 */
[----:B------:R-:W3:Y:S04]  /*1e10*/  LDG.E.64 R4, desc[UR6][R14.64+0x38] ;  /* 0x000038060e047981 */ /* 0x000ee8000c1e1b00 */
[----:B------:R-:W4:Y:S04]  /*1e20*/  LDG.E.64 R6, desc[UR6][R14.64+0x40] ;  /* 0x000040060e067981 */ /* 0x000f28000c1e1b00 */
[----:B------:R-:W-:Y:S04]  /*1e30*/  STG.E.64 desc[UR6][R14.64+0x48], R28 ;  /* 0x0000481c0e007986 */ /* 0x000fe8000c101b06 */
[----:B------:R-:W-:Y:S04]  /*1e40*/  STG.E.64 desc[UR6][R14.64+0x50], R26 ;  /* 0x0000501a0e007986 */ /* 0x000fe8000c101b06 */
[----:B------:R-:W-:Y:S01]  /*1e50*/  STG.E.64 desc[UR6][R14.64+0x58], R24 ;  /* 0x000058180e007986 */ /* 0x000fe2000c101b06 */
[----:B--2---:R-:W-:-:S02]  /*1e60*/  DFMA R2, R28, 25000, R2 ;  /* 0x40d86a001c02782b */ /* 0x004fc40000000002 */
[----:B---3--:R-:W-:-:S05]  /*1e70*/  DFMA R4, R26, 25000, R4 ;  /* 0x40d86a001a04782b */ /* 0x008fca0000000004 */
[----:B------:R-:W-:Y:S01]  /*1e80*/  STG.E.64 desc[UR6][R14.64+0x30], R2 ;  /* 0x000030020e007986 */ /* 0x000fe2000c101b06 */
[----:B----4-:R-:W-:Y:S02]  /*1e90*/  DFMA R6, R24, 25000, R6 ;  /* 0x40d86a001806782b */ /* 0x010fe40000000006 */
[----:B-----5:R-:W-:Y:S01]  /*1ea0*/  DFMA R16, R2, 25000, R16 ;  /* 0x40d86a000210782b */ /* 0x020fe20000000010 */
[----:B------:R-:W-:Y:S01]  /*1eb0*/  STG.E.64 desc[UR6][R14.64+0x38], R4 ;  /* 0x000038040e007986 */ /* 0x000fe2000c101b06 */
[----:B------:R-:W-:-:S03]  /*1ec0*/  DFMA R18, R4, 25000, R18 ;  /* 0x40d86a000412782b */ /* 0x000fc60000000012 */
[----:B------:R-:W-:Y:S01]  /*1ed0*/  STG.E.64 desc[UR6][R14.64+0x40], R6 ;  /* 0x000040060e007986 */ /* 0x000fe2000c101b06 */
[----:B------:R-:W-:-:S03]  /*1ee0*/  DFMA R20, R6, 25000, R20 ;  /* 0x40d86a000614782b */ /* 0x000fc60000000014 */
[----:B------:R-:W-:Y:S04]  /*1ef0*/  STG.E.64 desc[UR6][R14.64+0x18], R16 ;  /* 0x000018100e007986 */ /* 0x000fe8000c101b06 */
[----:B------:R-:W-:Y:S04]  /*1f00*/  STG.E.64 desc[UR6][R14.64+0x20], R18 ;  /* 0x000020120e007986 */ /* 0x000fe8000c101b06 */
[----:B------:R-:W-:Y:S01]  /*1f10*/  STG.E.64 desc[UR6][R14.64+0x28], R20 ;  /* 0x000028140e007986 */ /* 0x000fe2000c101b06 */
[----:B------:R-:W-:Y:S05]  /*1f20*/  EXIT ;  /* 0x000000000000794d */ /* 0x000fea0003800000 */
        .weak           $__internal_0_$__cuda_sm20_div_rn_f64_full
        .type           $__internal_0_$__cuda_sm20_div_rn_f64_full,@function
        .size           $__internal_0_$__cuda_sm20_div_rn_f64_full,($__internal_1_$__cuda_sm20_dsqrt_rn_f64_mediumpath_v1 - $__internal_0_$__cuda_sm20_div_rn_f64_full)
$__internal_0_$__cuda_sm20_div_rn_f64_full:
[----:B------:R-:W-:Y:S01]  /*1f30*/  IMAD.MOV.U32 R49, RZ, RZ, R4 ;  /* 0x000000ffff317224 */ /* 0x000fe200078e0004 */
[C---:B------:R-:W-:Y:S01]  /*1f40*/  FSETP.GEU.AND P0, PT, |R7|.reuse, 1.469367938527859385e-39, PT ;  /* 0x001000000700780b */ /* 0x040fe20003f0e200 */
[----:B------:R-:W-:Y:S01]  /*1f50*/  IMAD.MOV.U32 R45, RZ, RZ, R7 ;  /* 0x000000ffff2d7224 */ /* 0x000fe200078e0007 */
[----:B------:R-:W-:Y:S01]  /*1f60*/  LOP3.LUT R4, R7, 0x800fffff, RZ, 0xc0, !PT ;  /* 0x800fffff07047812 */ /* 0x000fe200078ec0ff */
[----:B------:R-:W-:Y:S01]  /*1f70*/  IMAD.MOV.U32 R44, RZ, RZ, R6 ;  /* 0x000000ffff2c7224 */ /* 0x000fe200078e0006 */
[C---:B------:R-:W-:Y:S01]  /*1f80*/  FSETP.GEU.AND P2, PT, |R49|.reuse, 1.469367938527859385e-39, PT ;  /* 0x001000003100780b */ /* 0x040fe20003f4e200 */
[----:B------:R-:W-:Y:S01]  /*1f90*/  IMAD.MOV.U32 R48, RZ, RZ, R5 ;  /* 0x000000ffff307224 */ /* 0x000fe200078e0005 */
[----:B------:R-:W-:Y:S01]  /*1fa0*/  LOP3.LUT R47, R4, 0x3ff00000, RZ, 0xfc, !PT ;  /* 0x3ff00000042f7812 */ /* 0x000fe200078efcff */
[----:B------:R-:W-:Y:S01]  /*1fb0*/  BSSY.RECONVERGENT B0, `(.L_x_35) ;  /* 0x0000058000007945 */ /* 0x000fe20003800200 */
[----:B------:R-:W-:Y:S01]  /*1fc0*/  LOP3.LUT R4, R49, 0x7ff00000, RZ, 0xc0, !PT ;  /* 0x7ff0000031047812 */ /* 0x000fe200078ec0ff */
[----:B------:R-:W-:Y:S01]  /*1fd0*/  IMAD.MOV.U32 R52, RZ, RZ, R48 ;  /* 0x000000ffff347224 */ /* 0x000fe200078e0030 */
[----:B------:R-:W-:-:S02]  /*1fe0*/  MOV R46, R6 ;  /* 0x00000006002e7202 */ /* 0x000fc40000000f00 */
[----:B------:R-:W-:Y:S01]  /*1ff0*/  LOP3.LUT R6, R7, 0x7ff00000, RZ, 0xc0, !PT ;  /* 0x7ff0000007067812 */ /* 0x000fe200078ec0ff */
[----:B------:R-:W-:-:S03]  /*2000*/  @!P0 DMUL R46, R44, 8.98846567431157953865e+307 ;  /* 0x7fe000002c2e8828 */ /* 0x000fc60000000000 */
[C---:B------:R-:W-:Y:S01]  /*2010*/  ISETP.GE.U32.AND P1, PT, R4.reuse, R6, PT ;  /* 0x000000060400720c */ /* 0x040fe20003f26070 */
[----:B------:R-:W-:Y:S01]  /*2020*/  @!P2 IMAD.MOV.U32 R50, RZ, RZ, RZ ;  /* 0x000000ffff32a224 */ /* 0x000fe200078e00ff */
[----:B------:R-:W-:Y:S01]  /*2030*/  @!P2 LOP3.LUT R5, R45, 0x7ff00000, RZ, 0xc0, !PT ;  /* 0x7ff000002d05a812 */ /* 0x000fe200078ec0ff */
[----:B------:R-:W0:Y:S03]  /*2040*/  MUFU.RCP64H R9, R47 ;  /* 0x0000002f00097308 */ /* 0x000e260000001800 */
[----:B------:R-:W-:Y:S01]  /*2050*/  @!P2 ISETP.GE.U32.AND P3, PT, R4, R5, PT ;  /* 0x000000050400a20c */ /* 0x000fe20003f66070 */
[----:B------:R-:W-:Y:S01]  /*2060*/  IMAD.MOV.U32 R5, RZ, RZ, 0x1ca00000 ;  /* 0x1ca00000ff057424 */ /* 0x000fe200078e00ff */
[----:B------:R-:W-:-:S04]  /*2070*/  @!P0 LOP3.LUT R6, R47, 0x7ff00000, RZ, 0xc0, !PT ;  /* 0x7ff000002f068812 */ /* 0x000fc800078ec0ff */
[C---:B------:R-:W-:Y:S02]  /*2080*/  @!P2 SEL R7, R5.reuse, 0x63400000, !P3 ;  /* 0x634000000507a807 */ /* 0x040fe40005800000 */
[----:B------:R-:W-:Y:S02]  /*2090*/  SEL R8, R5, 0x63400000, !P1 ;  /* 0x6340000005087807 */ /* 0x000fe40004800000 */
[--C-:B------:R-:W-:Y:S02]  /*20a0*/  @!P2 LOP3.LUT R7, R7, 0x80000000, R49.reuse, 0xf8, !PT ;  /* 0x800000000707a812 */ /* 0x100fe400078ef831 */
[----:B------:R-:W-:Y:S01]  /*20b0*/  LOP3.LUT R53, R8, 0x800fffff, R49, 0xf8, !PT ;  /* 0x800fffff08357812 */ /* 0x000fe200078ef831 */
[----:B------:R-:W-:Y:S01]  /*20c0*/  IMAD.MOV.U32 R8, RZ, RZ, 0x1 ;  /* 0x00000001ff087424 */ /* 0x000fe200078e00ff */
[----:B------:R-:W-:Y:S02]  /*20d0*/  @!P2 LOP3.LUT R51, R7, 0x100000, RZ, 0xfc, !PT ;  /* 0x001000000733a812 */ /* 0x000fe400078efcff */
[----:B------:R-:W-:-:S04]  /*20e0*/  MOV R7, R4 ;  /* 0x0000000400077202 */ /* 0x000fc80000000f00 */
[----:B------:R-:W-:Y:S02]  /*20f0*/  @!P2 DFMA R52, R52, 2, -R50 ;  /* 0x400000003434a82b */ /* 0x000fe40000000832 */
[----:B0-----:R-:W-:-:S08]  /*2100*/  DFMA R50, R8, -R46, 1 ;  /* 0x3ff000000832742b */ /* 0x001fd0000000082e */
[----:B------:R-:W-:Y:S01]  /*2110*/  DFMA R50, R50, R50, R50 ;  /* 0x000000323232722b */ /* 0x000fe20000000032 */
[----:B------:R-:W-:-:S07]  /*2120*/  @!P2 LOP3.LUT R7, R53, 0x7ff00000, RZ, 0xc0, !PT ;  /* 0x7ff000003507a812 */ /* 0x000fce00078ec0ff */
[----:B------:R-:W-:-:S08]  /*2130*/  DFMA R8, R8, R50, R8 ;  /* 0x000000320808722b */ /* 0x000fd00000000008 */
[----:B------:R-:W-:-:S08]  /*2140*/  DFMA R54, R8, -R46, 1 ;  /* 0x3ff000000836742b */ /* 0x000fd0000000082e */
[----:B------:R-:W-:-:S08]  /*2150*/  DFMA R54, R8, R54, R8 ;  /* 0x000000360836722b */ /* 0x000fd00000000008 */
[----:B------:R-:W-:-:S08]  /*2160*/  DMUL R8, R54, R52 ;  /* 0x0000003436087228 */ /* 0x000fd00000000000 */
[----:B------:R-:W-:-:S08]  /*2170*/  DFMA R50, R8, -R46, R52 ;  /* 0x8000002e0832722b */ /* 0x000fd00000000034 */
[----:B------:R-:W-:Y:S01]  /*2180*/  DFMA R50, R54, R50, R8 ;  /* 0x000000323632722b */ /* 0x000fe20000000008 */
[----:B------:R-:W-:-:S05]  /*2190*/  VIADD R8, R7, 0xffffffff ;  /* 0xffffffff07087836 */ /* 0x000fca0000000000 */
[----:B------:R-:W-:Y:S01]  /*21a0*/  ISETP.GT.U32.AND P0, PT, R8, 0x7feffffe, PT ;  /* 0x7feffffe0800780c */ /* 0x000fe20003f04070 */
[----:B------:R-:W-:-:S05]  /*21b0*/  VIADD R8, R6, 0xffffffff ;  /* 0xffffffff06087836 */ /* 0x000fca0000000000 */
[----:B------:R-:W-:-:S13]  /*21c0*/  ISETP.GT.U32.OR P0, PT, R8, 0x7feffffe, P0 ;  /* 0x7feffffe0800780c */ /* 0x000fda0000704470 */
[----:B------:R-:W-:Y:S05]  /*21d0*/  @P0 BRA `(.L_x_36) ;  /* 0x0000000000740947 */ /* 0x000fea0003800000 */
[----:B------:R-:W-:-:S04]  /*21e0*/  LOP3.LUT R6, R45, 0x7ff00000, RZ, 0xc0, !PT ;  /* 0x7ff000002d067812 */ /* 0x000fc800078ec0ff */
[CC--:B------:R-:W-:Y:S02]  /*21f0*/  ISETP.GE.U32.AND P0, PT, R4.reuse, R6.reuse, PT ;  /* 0x000000060400720c */ /* 0x0c0fe40003f06070 */
[----:B------:R-:W-:Y:S02]  /*2200*/  VIADDMNMX R4, R4, -R6, 0xb9600000, !PT ;  /* 0xb960000004047446 */ /* 0x000fe40007800906 */
[----:B------:R-:W-:Y:S02]  /*2210*/  SEL R5, R5, 0x63400000, !P0 ;  /* 0x6340000005057807 */ /* 0x000fe40004000000 */
[----:B------:R-:W-:Y:S02]  /*2220*/  VIMNMX R4, PT, PT, R4, 0x46a00000, PT ;  /* 0x46a0000004047848 */ /* 0x000fe40003fe0100 */
[----:B------:R-:W-:-:S03]  /*2230*/  MOV R6, RZ ;  /* 0x000000ff00067202 */ /* 0x000fc60000000f00 */
[----:B------:R-:W-:-:S04]  /*2240*/  IMAD.IADD R5, R4, 0x1, -R5 ;  /* 0x0000000104057824 */ /* 0x000fc800078e0a05 */
[----:B------:R-:W-:-:S06]  /*2250*/  VIADD R7, R5, 0x7fe00000 ;  /* 0x7fe0000005077836 */ /* 0x000fcc0000000000 */
[----:B------:R-:W-:-:S10]  /*2260*/  DMUL R8, R50, R6 ;  /* 0x0000000632087228 */ /* 0x000fd40000000000 */
[----:B------:R-:W-:-:S13]  /*2270*/  FSETP.GTU.AND P0, PT, |R9|, 1.469367938527859385e-39, PT ;  /* 0x001000000900780b */ /* 0x000fda0003f0c200 */
[----:B------:R-:W-:Y:S05]  /*2280*/  @P0 BRA `(.L_x_37) ;  /* 0x0000000000a80947 */ /* 0x000fea0003800000 */
[----:B------:R-:W-:Y:S01]  /*2290*/  DFMA R46, R50, -R46, R52 ;  /* 0x8000002e322e722b */ /* 0x000fe20000000034 */
[----:B------:R-:W-:-:S09]  /*22a0*/  IMAD.MOV.U32 R44, RZ, RZ, RZ ;  /* 0x000000ffff2c7224 */ /* 0x000fd200078e00ff */
[C---:B------:R-:W-:Y:S02]  /*22b0*/  FSETP.NEU.AND P0, PT, R47.reuse, RZ, PT ;  /* 0x000000ff2f00720b */ /* 0x040fe40003f0d000 */
[----:B------:R-:W-:-:S04]  /*22c0*/  LOP3.LUT R4, R47, 0x80000000, R45, 0x48, !PT ;  /* 0x800000002f047812 */ /* 0x000fc800078e482d */
[----:B------:R-:W-:-:S07]  /*22d0*/  LOP3.LUT R45, R4, R7, RZ, 0xfc, !PT ;  /* 0x00000007042d7212 */ /* 0x000fce00078efcff */
[----:B------:R-:W-:Y:S05]  /*22e0*/  @!P0 BRA `(.L_x_37) ;  /* 0x0000000000908947 */ /* 0x000fea0003800000 */
[----:B------:R-:W-:Y:S01]  /*22f0*/  IMAD.MOV R7, RZ, RZ, -R5 ;  /* 0x000000ffff077224 */ /* 0x000fe200078e0a05 */
[----:B------:R-:W-:Y:S01]  /*2300*/  IADD3 R5, PT, PT, -R5, -0x43300000, RZ ;  /* 0xbcd0000005057810 */ /* 0x000fe20007ffe1ff */
[----:B------:R-:W-:-:S06]  /*2310*/  IMAD.MOV.U32 R6, RZ, RZ, RZ ;  /* 0x000000ffff067224 */ /* 0x000fcc00078e00ff */
[----:B------:R-:W-:Y:S02]  /*2320*/  DFMA R6, R8, -R6, R50 ;  /* 0x800000060806722b */ /* 0x000fe40000000032 */
[----:B------:R-:W-:-:S08]  /*2330*/  DMUL.RP R50, R50, R44 ;  /* 0x0000002c32327228 */ /* 0x000fd00000008000 */
[----:B------:R-:W-:Y:S02]  /*2340*/  FSETP.NEU.AND P0, PT, |R7|, R5, PT ;  /* 0x000000050700720b */ /* 0x000fe40003f0d200 */
[----:B------:R-:W-:Y:S02]  /*2350*/  LOP3.LUT R5, R51, R4, RZ, 0x3c, !PT ;  /* 0x0000000433057212 */ /* 0x000fe400078e3cff */
[----:B------:R-:W-:Y:S02]  /*2360*/  FSEL R4, R50, R8, !P0 ;  /* 0x0000000832047208 */ /* 0x000fe40004000000 */
[----:B------:R-:W-:-:S03]  /*2370*/  FSEL R5, R5, R9, !P0 ;  /* 0x0000000905057208 */ /* 0x000fc60004000000 */
[----:B------:R-:W-:Y:S01]  /*2380*/  IMAD.MOV.U32 R8, RZ, RZ, R4 ;  /* 0x000000ffff087224 */ /* 0x000fe200078e0004 */
[----:B------:R-:W-:Y:S01]  /*2390*/  MOV R9, R5 ;  /* 0x0000000500097202 */ /* 0x000fe20000000f00 */
[----:B------:R-:W-:Y:S06]  /*23a0*/  BRA `(.L_x_37) ;  /* 0x0000000000607947 */ /* 0x000fec0003800000 */
.L_x_36:
[----:B------:R-:W-:-:S14]  /*23b0*/  DSETP.NAN.AND P0, PT, R48, R48, PT ;  /* 0x000000303000722a */ /* 0x000fdc0003f08000 */
[----:B------:R-:W-:Y:S05]  /*23c0*/  @P0 BRA `(.L_x_38) ;  /* 0x00000000004c0947 */ /* 0x000fea0003800000 */
[----:B------:R-:W-:-:S14]  /*23d0*/  DSETP.NAN.AND P0, PT, R44, R44, PT ;  /* 0x0000002c2c00722a */ /* 0x000fdc0003f08000 */
[----:B------:R-:W-:Y:S05]  /*23e0*/  @P0 BRA `(.L_x_39) ;  /* 0x0000000000340947 */ /* 0x000fea0003800000 */
[----:B------:R-:W-:Y:S01]  /*23f0*/  ISETP.NE.AND P0, PT, R7, R6, PT ;  /* 0x000000060700720c */ /* 0x000fe20003f05270 */
[----:B------:R-:W-:Y:S02]  /*2400*/  IMAD.MOV.U32 R8, RZ, RZ, 0x0 ;  /* 0x00000000ff087424 */ /* 0x000fe400078e00ff */
[----:B------:R-:W-:-:S10]  /*2410*/  IMAD.MOV.U32 R9, RZ, RZ, -0x80000 ;  /* 0xfff80000ff097424 */ /* 0x000fd400078e00ff */
[----:B------:R-:W-:Y:S05]  /*2420*/  @!P0 BRA `(.L_x_37) ;  /* 0x0000000000408947 */ /* 0x000fea0003800000 */
[----:B------:R-:W-:Y:S02]  /*2430*/  ISETP.NE.AND P0, PT, R7, 0x7ff00000, PT ;  /* 0x7ff000000700780c */ /* 0x000fe40003f05270 */
[----:B------:R-:W-:Y:S02]  /*2440*/  LOP3.LUT R4, R49, 0x80000000, R45, 0x48, !PT ;  /* 0x8000000031047812 */ /* 0x000fe400078e482d */
[----:B------:R-:W-:-:S13]  /*2450*/  ISETP.EQ.OR P0, PT, R6, RZ, !P0 ;  /* 0x000000ff0600720c */ /* 0x000fda0004702670 */
[----:B------:R-:W-:Y:S01]  /*2460*/  @P0 LOP3.LUT R5, R4, 0x7ff00000, RZ, 0xfc, !PT ;  /* 0x7ff0000004050812 */ /* 0x000fe200078efcff */
[----:B------:R-:W-:Y:S01]  /*2470*/  @!P0 IMAD.MOV.U32 R8, RZ, RZ, RZ ;  /* 0x000000ffff088224 */ /* 0x000fe200078e00ff */
[----:B------:R-:W-:Y:S01]  /*2480*/  @P0 MOV R8, RZ ;  /* 0x000000ff00080202 */ /* 0x000fe20000000f00 */
[----:B------:R-:W-:Y:S02]  /*2490*/  @!P0 IMAD.MOV.U32 R9, RZ, RZ, R4 ;  /* 0x000000ffff098224 */ /* 0x000fe400078e0004 */
[----:B------:R-:W-:Y:S01]  /*24a0*/  @P0 IMAD.MOV.U32 R9, RZ, RZ, R5 ;  /* 0x000000ffff090224 */ /* 0x000fe200078e0005 */
[----:B------:R-:W-:Y:S06]  /*24b0*/  BRA `(.L_x_37) ;  /* 0x00000000001c7947 */ /* 0x000fec0003800000 */
.L_x_39:
[----:B------:R-:W-:Y:S01]  /*24c0*/  LOP3.LUT R4, R45, 0x80000, RZ, 0xfc, !PT ;  /* 0x000800002d047812 */ /* 0x000fe200078efcff */
[----:B------:R-:W-:-:S04]  /*24d0*/  IMAD.MOV.U32 R8, RZ, RZ, R44 ;  /* 0x000000ffff087224 */ /* 0x000fc800078e002c */
[----:B------:R-:W-:Y:S01]  /*24e0*/  IMAD.MOV.U32 R9, RZ, RZ, R4 ;  /* 0x000000ffff097224 */ /* 0x000fe200078e0004 */
[----:B------:R-:W-:Y:S06]  /*24f0*/  BRA `(.L_x_37) ;  /* 0x00000000000c7947 */ /* 0x000fec0003800000 */
.L_x_38:
[----:B------:R-:W-:Y:S01]  /*2500*/  LOP3.LUT R4, R49, 0x80000, RZ, 0xfc, !PT ;  /* 0x0008000031047812 */ /* 0x000fe200078efcff */
[----:B------:R-:W-:-:S03]  /*2510*/  IMAD.MOV.U32 R8, RZ, RZ, R48 ;  /* 0x000000ffff087224 */ /* 0x000fc600078e0030 */
[----:B------:R-:W-:-:S07]  /*2520*/  MOV R9, R4 ;  /* 0x0000000400097202 */ /* 0x000fce0000000f00 */
.L_x_37:
[----:B------:R-:W-:Y:S05]  /*2530*/  BSYNC.RECONVERGENT B0 ;  /* 0x0000000000007941 */ /* 0x000fea0003800200 */
.L_x_35:
[----:B------:R-:W-:Y:S02]  /*2540*/  IMAD.MOV.U32 R6, RZ, RZ, R3 ;  /* 0x000000ffff067224 */ /* 0x000fe400078e0003 */
[----:B------:R-:W-:Y:S02]  /*2550*/  IMAD.MOV.U32 R7, RZ, RZ, 0x0 ;  /* 0x00000000ff077424 */ /* 0x000fe400078e00ff */
[----:B------:R-:W-:Y:S02]  /*2560*/  IMAD.MOV.U32 R4, RZ, RZ, R8 ;  /* 0x000000ffff047224 */ /* 0x000fe400078e0008 */
[----:B------:R-:W-:Y:S01]  /*2570*/  IMAD.MOV.U32 R5, RZ, RZ, R9 ;  /* 0x000000ffff057224 */ /* 0x000fe200078e0009 */
[----:B------:R-:W-:Y:S06]  /*2580*/  RET.REL.NODEC R6 `(_Z18ComputeForceKernelP4NodeP4BodyPibiiid) ;  /* 0xffffffd8069c7950 */ /* 0x000fec0003c3ffff */
        .weak           $__internal_1_$__cuda_sm20_dsqrt_rn_f64_mediumpath_v1
        .type           $__internal_1_$__cuda_sm20_dsqrt_rn_f64_mediumpath_v1,@function
        .size           $__internal_1_$__cuda_sm20_dsqrt_rn_f64_mediumpath_v1,(.L_x_72 - $__internal_1_$__cuda_sm20_dsqrt_rn_f64_mediumpath_v1)
$__internal_1_$__cuda_sm20_dsqrt_rn_f64_mediumpath_v1:
[----:B------:R-:W-:Y:S01]  /*2590*/  ISETP.GE.U32.AND P0, PT, R9, -0x3400000, PT ;  /* 0xfcc000000900780c */ /* 0x000fe20003f06070 */
[----:B------:R-:W-:Y:S01]  /*25a0*/  BSSY.RECONVERGENT B3, `(.L_x_40) ;  /* 0x000002a000037945 */ /* 0x000fe20003800200 */
[----:B------:R-:W-:Y:S01]  /*25b0*/  IMAD.MOV.U32 R46, RZ, RZ, R5 ;  /* 0x000000ffff2e7224 */ /* 0x000fe200078e0005 */
[----:B------:R-:W-:Y:S01]  /*25c0*/  MOV R9, R8 ;  /* 0x0000000800097202 */ /* 0x000fe20000000f00 */
[----:B------:R-:W-:Y:S01]  /*25d0*/  IMAD.MOV.U32 R45, RZ, RZ, R12 ;  /* 0x000000ffff2d7224 */ /* 0x000fe200078e000c */
[----:B------:R-:W-:Y:S01]  /*25e0*/  MOV R44, R11 ;  /* 0x0000000b002c7202 */ /* 0x000fe20000000f00 */
[----:B------:R-:W-:Y:S02]  /*25f0*/  IMAD.MOV.U32 R47, RZ, RZ, R6 ;  /* 0x000000ffff2f7224 */ /* 0x000fe400078e0006 */
[----:B------:R-:W-:Y:S02]  /*2600*/  IMAD.MOV.U32 R5, RZ, RZ, R10 ;  /* 0x000000ffff057224 */ /* 0x000fe400078e000a */
[----:B------:R-:W-:-:S03]  /*2610*/  IMAD.MOV.U32 R8, RZ, RZ, R7 ;  /* 0x000000ffff087224 */ /* 0x000fc600078e0007 */
[----:B------:R-:W-:Y:S05]  /*2620*/  @!P0 BRA `(.L_x_41) ;  /* 0x0000000000208947 */ /* 0x000fea0003800000 */
[----:B------:R-:W-:-:S10]  /*2630*/  DFMA.RM R8, R46, R4, R8 ;  /* 0x000000042e08722b */ /* 0x000fd40000004008 */
[----:B------:R-:W-:-:S05]  /*2640*/  IADD3 R4, P0, PT, R8, 0x1, RZ ;  /* 0x0000000108047810 */ /* 0x000fca0007f1e0ff */
[----:B------:R-:W-:-:S06]  /*2650*/  IMAD.X R5, RZ, RZ, R9, P0 ;  /* 0x000000ffff057224 */ /* 0x000fcc00000e0609 */
[----:B------:R-:W-:-:S08]  /*2660*/  DFMA.RP R44, -R8, R4, R44 ;  /* 0x00000004082c722b */ /* 0x000fd0000000812c */
[----:B------:R-:W-:-:S06]  /*2670*/  DSETP.GT.AND P0, PT, R44, RZ, PT ;  /* 0x000000ff2c00722a */ /* 0x000fcc0003f04000 */
[----:B------:R-:W-:Y:S02]  /*2680*/  FSEL R4, R4, R8, P0 ;  /* 0x0000000804047208 */ /* 0x000fe40000000000 */
[----:B------:R-:W-:Y:S01]  /*2690*/  FSEL R5, R5, R9, P0 ;  /* 0x0000000905057208 */ /* 0x000fe20000000000 */
[----:B------:R-:W-:Y:S06]  /*26a0*/  BRA `(.L_x_42) ;  /* 0x0000000000647947 */ /* 0x000fec0003800000 */
.L_x_41:
[----:B------:R-:W-:-:S14]  /*26b0*/  DSETP.NE.AND P0, PT, R44, RZ, PT ;  /* 0x000000ff2c00722a */ /* 0x000fdc0003f05000 */
[----:B------:R-:W-:Y:S05]  /*26c0*/  @!P0 BRA `(.L_x_43) ;  /* 0x0000000000588947 */ /* 0x000fea0003800000 */
[----:B------:R-:W-:-:S13]  /*26d0*/  ISETP.GE.AND P0, PT, R45, RZ, PT ;  /* 0x000000ff2d00720c */ /* 0x000fda0003f06270 */
[----:B------:R-:W-:Y:S02]  /*26e0*/  @!P0 IMAD.MOV.U32 R4, RZ, RZ, 0x0 ;  /* 0x00000000ff048424 */ /* 0x000fe400078e00ff */
[----:B------:R-:W-:Y:S01]  /*26f0*/  @!P0 IMAD.MOV.U32 R5, RZ, RZ, -0x80000 ;  /* 0xfff80000ff058424 */ /* 0x000fe200078e00ff */
[----:B------:R-:W-:Y:S06]  /*2700*/  @!P0 BRA `(.L_x_42) ;  /* 0x00000000004c8947 */ /* 0x000fec0003800000 */
[----:B------:R-:W-:-:S13]  /*2710*/  ISETP.GT.AND P0, PT, R45, 0x7fefffff, PT ;  /* 0x7fefffff2d00780c */ /* 0x000fda0003f04270 */
[----:B------:R-:W-:Y:S05]  /*2720*/  @P0 BRA `(.L_x_43) ;  /* 0x0000000000400947 */ /* 0x000fea0003800000 */
[----:B------:R-:W-:Y:S01]  /*2730*/  DMUL R44, R44, 8.11296384146066816958e+31 ;  /* 0x469000002c2c7828 */ /* 0x000fe20000000000 */
[----:B------:R-:W-:Y:S01]  /*2740*/  MOV R8, RZ ;  /* 0x000000ff00087202 */ /* 0x000fe20000000f00 */
[----:B------:R-:W-:Y:S02]  /*2750*/  IMAD.MOV.U32 R4, RZ, RZ, 0x0 ;  /* 0x00000000ff047424 */ /* 0x000fe400078e00ff */
[----:B------:R-:W-:Y:S02]  /*2760*/  IMAD.MOV.U32 R5, RZ, RZ, 0x3fd80000 ;  /* 0x3fd80000ff057424 */ /* 0x000fe400078e00ff */
[----:B------:R-:W0:Y:S02]  /*2770*/  MUFU.RSQ64H R9, R45 ;  /* 0x0000002d00097308 */ /* 0x000e240000001c00 */
[----:B0-----:R-:W-:-:S08]  /*2780*/  DMUL R6, R8, R8 ;  /* 0x0000000808067228 */ /* 0x001fd00000000000 */
[----:B------:R-:W-:-:S08]  /*2790*/  DFMA R6, R44, -R6, 1 ;  /* 0x3ff000002c06742b */ /* 0x000fd00000000806 */
[----:B------:R-:W-:Y:S02]  /*27a0*/  DFMA R4, R6, R4, 0.5 ;  /* 0x3fe000000604742b */ /* 0x000fe40000000004 */
[----:B------:R-:W-:-:S08]  /*27b0*/  DMUL R6, R8, R6 ;  /* 0x0000000608067228 */ /* 0x000fd00000000000 */
[----:B------:R-:W-:-:S08]  /*27c0*/  DFMA R6, R4, R6, R8 ;  /* 0x000000060406722b */ /* 0x000fd00000000008 */
[----:B------:R-:W-:Y:S02]  /*27d0*/  DMUL R4, R44, R6 ;  /* 0x000000062c047228 */ /* 0x000fe40000000000 */
[----:B------:R-:W-:-:S06]  /*27e0*/  VIADD R7, R7, 0xfff00000 ;  /* 0xfff0000007077836 */ /* 0x000fcc0000000000 */
[----:B------:R-:W-:-:S08]  /*27f0*/  DFMA R44, R4, -R4, R44 ;  /* 0x80000004042c722b */ /* 0x000fd0000000002c */
[----:B------:R-:W-:-:S10]  /*2800*/  DFMA R4, R6, R44, R4 ;  /* 0x0000002c0604722b */ /* 0x000fd40000000004 */
[----:B------:R-:W-:Y:S01]  /*2810*/  VIADD R5, R5, 0xfcb00000 ;  /* 0xfcb0000005057836 */ /* 0x000fe20000000000 */
[----:B------:R-:W-:Y:S06]  /*2820*/  BRA `(.L_x_42) ;  /* 0x0000000000047947 */ /* 0x000fec0003800000 */
.L_x_43:
[----:B------:R-:W-:-:S11]  /*2830*/  DADD R4, R44, R44 ;  /* 0x000000002c047229 */ /* 0x000fd6000000002c */
.L_x_42:
[----:B------:R-:W-:Y:S05]  /*2840*/  BSYNC.RECONVERGENT B3 ;  /* 0x0000000000037941 */ /* 0x000fea0003800200 */
.L_x_40:
[----:B------:R-:W-:Y:S01]  /*2850*/  MOV R10, R4 ;  /* 0x00000004000a7202 */ /* 0x000fe20000000f00 */
[----:B------:R-:W-:Y:S02]  /*2860*/  IMAD.MOV.U32 R11, RZ, RZ, R5 ;  /* 0x000000ffff0b7224 */ /* 0x000fe400078e0005 */
[----:B------:R-:W-:Y:S02]  /*2870*/  IMAD.MOV.U32 R4, RZ, RZ, R3 ;  /* 0x000000ffff047224 */ /* 0x000fe400078e0003 */
[----:B------:R-:W-:-:S04]  /*2880*/  IMAD.MOV.U32 R5, RZ, RZ, 0x0 ;  /* 0x00000000ff057424 */ /* 0x000fc800078e00ff */
[----:B------:R-:W-:Y:S05]  /*2890*/  RET.REL.NODEC R4 `(_Z18ComputeForceKernelP4NodeP4BodyPibiiid) ;  /* 0xffffffd404d87950 */ /* 0x000fea0003c3ffff */
.L_x_44:
[----:B------:R-:W-:-:S00]  /*28a0*/  BRA `(.L_x_44) ;  /* 0xfffffffc00fc7947 */ /* 0x000fc0000383ffff */
[----:B------:R-:W-:-:S00]  /*28b0*/  NOP ;  /* 0x0000000000007918 */ /* 0x000fc00000000000 */
        /* <DEDUP_REMOVED lines=12> */
.L_x_72:


//--------------------- .text._Z22ConstructOctTreeKernelP4NodeP4BodyS2_Pibiiii --------------------------
	.section	.text._Z22ConstructOctTreeKernelP4NodeP4BodyS2_Pibiiii,"ax",@progbits
	.align	128
        .global         _Z22ConstructOctTreeKernelP4NodeP4BodyS2_Pibiiii
        .type           _Z22ConstructOctTreeKernelP4NodeP4BodyS2_Pibiiii,@function
        .size           _Z22ConstructOctTreeKernelP4NodeP4BodyS2_Pibiiii,(.L_x_74 - _Z22ConstructOctTreeKernelP4NodeP4BodyS2_Pibiiii)
        .other          _Z22ConstructOctTreeKernelP4NodeP4BodyS2_Pibiiii,@"STO_CUDA_ENTRY STV_DEFAULT"
_Z22ConstructOctTreeKernelP4NodeP4BodyS2_Pibiiii:
.text._Z22ConstructOctTreeKernelP4NodeP4BodyS2_Pibiiii:
[----:B------:R-:W0:Y:S01]  /*0000*/  LDC R1, c[0x0][0x37c] ;  /* 0x0000df00ff017b82 */ /* 0x000e220000000800 */
[----:B------:R-:W1:Y:S01]  /*0010*/  S2R R2, SR_TID.X ;  /* 0x0000000000027919 */ /* 0x000e620000002100 */
[----:B------:R-:W1:Y:S02]  /*0020*/  LDCU UR4, c[0x0][0x3ac] ;  /* 0x00007580ff0477ac */ /* 0x000e640008000800 */
[----:B-1----:R-:W-:-:S13]  /*0030*/  ISETP.GE.AND P0, PT, R2, UR4, PT ;  /* 0x0000000402007c0c */ /* 0x002fda000bf06270 */
[----:B------:R-:W-:Y:S05]  /*0040*/  @P0 EXIT ;  /* 0x000000000000094d */ /* 0x000fea0003800000 */
[----:B------:R-:W1:Y:S01]  /*0050*/  LDCU.U8 UR4, c[0x0][0x3a0] ;  /* 0x00007400ff0477ac */ /* 0x000e620008000000 */
[----:B------:R-:W2:Y:S01]  /*0060*/  LDCU.64 UR6, c[0x0][0x398] ;  /* 0x00007300ff0677ac */ /* 0x000ea20008000a00 */
[----:B------:R-:W3:Y:S01]  /*0070*/  LDCU UR38, c[0x0][0x360] ;  /* 0x00006c00ff2677ac */ /* 0x000ee20008000800 */
[----:B------:R-:W4:Y:S01]  /*0080*/  LDCU.64 UR36, c[0x0][0x358] ;  /* 0x00006b00ff2477ac */ /* 0x000f220008000a00 */
[----:B------:R-:W0:Y:S01]  /*0090*/  LDCU UR40, c[0x0][0x3ac] ;  /* 0x00007580ff2877ac */ /* 0x000e220008000800 */
[----:B-1----:R-:W-:Y:S01]  /*00a0*/  UPRMT UR4, UR4, 0x8880, URZ ;  /* 0x0000888004047896 */ /* 0x002fe200080000ff */
[----:B--2---:R-:W-:Y:S01]  /*00b0*/  ISETP.NE.U32.AND P0, PT, RZ, UR6, PT ;  /* 0x00000006ff007c0c */ /* 0x004fe2000bf05070 */
[----:B------:R-:W1:Y:S03]  /*00c0*/  LDCU UR39, c[0x0][0x3ac] ;  /* 0x00007580ff2777ac */ /* 0x000e660008000800 */
[----:B------:R-:W-:-:S02]  /*00d0*/  ISETP.NE.AND.EX P0, PT, RZ, UR7, PT, P0 ;  /* 0x00000007ff007c0c */ /* 0x000fc4000bf05300 */
[----:B------:R-:W-:-:S13]  /*00e0*/  ISETP.NE.AND P1, PT, RZ, UR4, PT ;  /* 0x00000004ff007c0c */ /* 0x000fda000bf25270 */
[----:B01-34-:R-:W-:Y:S05]  /*00f0*/  @P1 BRA P0, `(.L_x_45) ;  /* 0x0000000000c81947 */ /* 0x01bfea0000000000 */
.L_x_46:
[----:B------:R-:W0:Y:S08]  /*0100*/  LDC.64 R8, c[0x0][0x388] ;  /* 0x0000e200ff087b82 */ /* 0x000e300000000a00 */
[----:B------:R-:W1:Y:S01]  /*0110*/  LDC.64 R12, c[0x0][0x390] ;  /* 0x0000e400ff0c7b82 */ /* 0x000e620000000a00 */
[----:B------:R-:W2:Y:S01]  /*0120*/  LDCU UR8, c[0x0][0x3a4] ;  /* 0x00007480ff0877ac */ /* 0x000ea20008000800 */
[----:B------:R-:W3:Y:S01]  /*0130*/  LDCU UR9, c[0x0][0x3a8] ;  /* 0x00007500ff0977ac */ /* 0x000ee20008000800 */
[----:B------:R-:W4:Y:S01]  /*0140*/  LDCU.64 UR4, c[0x0][0x380] ;  /* 0x00007000ff0477ac */ /* 0x000f220008000a00 */
[----:B------:R-:W5:Y:S01]  /*0150*/  LDCU.64 UR6, c[0x0][0x388] ;  /* 0x00007100ff0677ac */ /* 0x000f620008000a00 */
[----:B0-----:R-:W-:-:S05]  /*0160*/  IMAD.WIDE R8, R2, 0x60, R8 ;  /* 0x0000006002087825 */ /* 0x001fca00078e0208 */
[----:B------:R-:W3:Y:S04]  /*0170*/  LDG.E.64 R22, desc[UR36][R8.64] ;  /* 0x0000002408167981 */ /* 0x000ee8000c1e1b00 */
[----:B------:R-:W4:Y:S04]  /*0180*/  LDG.E.64 R24, desc[UR36][R8.64+0x8] ;  /* 0x0000082408187981 */ /* 0x000f28000c1e1b00 */
[----:B------:R-:W5:Y:S04]  /*0190*/  LDG.E.64 R26, desc[UR36][R8.64+0x10] ;  /* 0x00001024081a7981 */ /* 0x000f68000c1e1b00 */
        /* <DEDUP_REMOVED lines=8> */
[----:B------:R0:W5:Y:S01]  /*0220*/  LDG.E.64 R20, desc[UR36][R8.64+0x58] ;  /* 0x0000582408147981 */ /* 0x000162000c1e1b00 */
[----:B-1----:R-:W-:Y:S01]  /*0230*/  IMAD.WIDE R12, R2, 0x60, R12 ;  /* 0x00000060020c7825 */ /* 0x002fe200078e020c */
[----:B------:R-:W1:Y:S03]  /*0240*/  LDCU UR10, c[0x0][0x3b0] ;  /* 0x00007600ff0a77ac */ /* 0x000e660008000800 */
[----:B0-----:R-:W-:-:S02]  /*0250*/  IMAD.MOV.U32 R8, RZ, RZ, R2 ;  /* 0x000000ffff087224 */ /* 0x001fc400078e0002 */
[----:B------:R-:W-:-:S05]  /*0260*/  VIADD R2, R2, UR38 ;  /* 0x0000002602027c36 */ /* 0x000fca0008000000 */
[----:B------:R-:W-:Y:S01]  /*0270*/  ISETP.GE.AND P0, PT, R2, UR39, PT ;  /* 0x0000002702007c0c */ /* 0x000fe2000bf06270 */
[----:B--2---:R-:W-:Y:S01]  /*0280*/  IMAD.U32 R9, RZ, RZ, UR8 ;  /* 0x00000008ff097e24 */ /* 0x004fe2000f8e00ff */
[----:B---3--:R-:W-:Y:S04]  /*0290*/  STG.E.64 desc[UR36][R12.64], R22 ;  /* 0x000000160c007986 */ /* 0x008fe8000c101b24 */
[----:B----4-:R-:W-:Y:S04]  /*02a0*/  STG.E.64 desc[UR36][R12.64+0x8], R24 ;  /* 0x000008180c007986 */ /* 0x010fe8000c101b24 */
[----:B-----5:R-:W-:Y:S04]  /*02b0*/  STG.E.64 desc[UR36][R12.64+0x10], R26 ;  /* 0x0000101a0c007986 */ /* 0x020fe8000c101b24 */
[----:B------:R-:W-:Y:S04]  /*02c0*/  STG.E.64 desc[UR36][R12.64+0x18], R28 ;  /* 0x0000181c0c007986 */ /* 0x000fe8000c101b24 */
[----:B------:R-:W-:Y:S04]  /*02d0*/  STG.E.64 desc[UR36][R12.64+0x20], R30 ;  /* 0x0000201e0c007986 */ /* 0x000fe8000c101b24 */
[----:B------:R-:W-:Y:S04]  /*02e0*/  STG.E.64 desc[UR36][R12.64+0x40], R14 ;  /* 0x0000400e0c007986 */ /* 0x000fe8000c101b24 */
[----:B------:R-:W-:Y:S04]  /*02f0*/  STG.E.64 desc[UR36][R12.64+0x50], R18 ;  /* 0x000050120c007986 */ /* 0x000fe8000c101b24 */
[----:B------:R0:W-:Y:S04]  /*0300*/  STG.E.64 desc[UR36][R12.64+0x28], R4 ;  /* 0x000028040c007986 */ /* 0x0001e8000c101b24 */
[----:B------:R2:W-:Y:S04]  /*0310*/  STG.E.64 desc[UR36][R12.64+0x30], R6 ;  /* 0x000030060c007986 */ /* 0x0005e8000c101b24 */
[----:B------:R3:W-:Y:S04]  /*0320*/  STG.E.64 desc[UR36][R12.64+0x38], R10 ;  /* 0x0000380a0c007986 */ /* 0x0007e8000c101b24 */
[----:B------:R4:W-:Y:S01]  /*0330*/  STG.E.64 desc[UR36][R12.64+0x48], R16 ;  /* 0x000048100c007986 */ /* 0x0009e2000c101b24 */
[----:B0-----:R-:W-:-:S03]  /*0340*/  IMAD.U32 R4, RZ, RZ, UR4 ;  /* 0x00000004ff047e24 */ /* 0x001fc6000f8e00ff */
[----:B------:R0:W-:Y:S01]  /*0350*/  STG.E.64 desc[UR36][R12.64+0x58], R20 ;  /* 0x000058140c007986 */ /* 0x0001e2000c101b24 */
[----:B------:R-:W-:Y:S02]  /*0360*/  IMAD.U32 R5, RZ, RZ, UR5 ;  /* 0x00000005ff057e24 */ /* 0x000fe4000f8e00ff */
[----:B--2---:R-:W-:Y:S02]  /*0370*/  IMAD.U32 R6, RZ, RZ, UR6 ;  /* 0x00000006ff067e24 */ /* 0x004fe4000f8e00ff */
[----:B------:R-:W-:Y:S02]  /*0380*/  IMAD.U32 R7, RZ, RZ, UR7 ;  /* 0x00000007ff077e24 */ /* 0x000fe4000f8e00ff */
[----:B---3--:R-:W-:Y:S02]  /*0390*/  IMAD.U32 R10, RZ, RZ, UR9 ;  /* 0x00000009ff0a7e24 */ /* 0x008fe4000f8e00ff */
[----:B-1----:R-:W-:Y:S01]  /*03a0*/  IMAD.U32 R11, RZ, RZ, UR10 ;  /* 0x0000000aff0b7e24 */ /* 0x002fe2000f8e00ff */
[----:B----4-:R-:W-:-:S02]  /*03b0*/  P2R R16, PR, RZ, 0x1 ;  /* 0x00000001ff107803 */ /* 0x010fc40000000000 */
[----:B0-----:R-:W-:Y:S01]  /*03c0*/  MOV R20, 0x3f0 ;  /* 0x000003f000147802 */ /* 0x001fe20000000f00 */
[----:B------:R-:W-:-:S07]  /*03d0*/  IMAD.MOV.U32 R21, RZ, RZ, 0x0 ;  /* 0x00000000ff157424 */ /* 0x000fce00078e00ff */
[----:B------:R-:W-:Y:S05]  /*03e0*/  CALL.REL.NOINC `($_Z22ConstructOctTreeKernelP4NodeP4BodyS2_Pibiiii$_Z10InsertBodyP4NodeP4Bodyiiii) ;  /* 0x0000000000dc7944 */ /* 0x000fea0003c00000 */
[----:B------:R-:W-:-:S13]  /*03f0*/  ISETP.NE.AND P6, PT, R16, RZ, PT ;  /* 0x000000ff1000720c */ /* 0x000fda0003fc5270 */
[----:B------:R-:W-:Y:S05]  /*0400*/  @!P6 BRA `(.L_x_46) ;  /* 0xfffffffc003ce947 */ /* 0x000fea000383ffff */
[----:B------:R-:W-:Y:S05]  /*0410*/  EXIT ;  /* 0x000000000000794d */ /* 0x000fea0003800000 */
.L_x_45:
[----:B------:R-:W0:Y:S08]  /*0420*/  LDC.64 R8, c[0x0][0x398] ;  /* 0x0000e600ff087b82 */ /* 0x000e300000000a00 */
[----:B------:R-:W1:Y:S08]  /*0430*/  LDC.64 R4, c[0x0][0x388] ;  /* 0x0000e200ff047b82 */ /* 0x000e700000000a00 */
[----:B------:R-:W2:Y:S01]  /*0440*/  LDC.64 R24, c[0x0][0x390] ;  /* 0x0000e400ff187b82 */ /* 0x000ea20000000a00 */
[----:B------:R-:W3:Y:S01]  /*0450*/  LDCU UR8, c[0x0][0x3a4] ;  /* 0x00007480ff0877ac */ /* 0x000ee20008000800 */
[----:B------:R-:W4:Y:S01]  /*0460*/  LDCU UR9, c[0x0][0x3a8] ;  /* 0x00007500ff0977ac */ /* 0x000f220008000800 */
[----:B0-----:R-:W-:Y:S01]  /*0470*/  IMAD.WIDE R8, R2, 0x4, R8 ;  /* 0x0000000402087825 */ /* 0x001fe200078e0208 */
[----:B------:R-:W0:Y:S01]  /*0480*/  LDCU.64 UR4, c[0x0][0x380] ;  /* 0x00007000ff0477ac */ /* 0x000e220008000a00 */
[----:B------:R-:W5:Y:S04]  /*0490*/  LDCU.64 UR6, c[0x0][0x388] ;  /* 0x00007100ff0677ac */ /* 0x000f680008000a00 */
[----:B------:R-:W1:Y:S02]  /*04a0*/  LDG.E R8, desc[UR36][R8.64] ;  /* 0x0000002408087981 */ /* 0x000e64000c1e1900 */
[----:B-1----:R-:W-:-:S05]  /*04b0*/  IMAD.WIDE R4, R8, 0x60, R4 ;  /* 0x0000006008047825 */ /* 0x002fca00078e0204 */
        /* <DEDUP_REMOVED lines=12> */
[C---:B--2---:R-:W-:Y:S01]  /*0580*/  IMAD.WIDE R24, R2.reuse, 0x60, R24 ;  /* 0x0000006002187825 */ /* 0x044fe200078e0218 */
[----:B------:R-:W1:Y:S03]  /*0590*/  LDCU UR10, c[0x0][0x3b0] ;  /* 0x00007600ff0a77ac */ /* 0x000e660008000800 */
[----:B------:R-:W-:-:S05]  /*05a0*/  VIADD R2, R2, UR38 ;  /* 0x0000002602027c36 */ /* 0x000fca0008000000 */
[----:B------:R-:W-:Y:S01]  /*05b0*/  ISETP.GE.AND P0, PT, R2, UR40, PT ;  /* 0x0000002802007c0c */ /* 0x000fe2000bf06270 */
[----:B0-----:R-:W-:Y:S02]  /*05c0*/  IMAD.U32 R4, RZ, RZ, UR4 ;  /* 0x00000004ff047e24 */ /* 0x001fe4000f8e00ff */
[----:B------:R-:W-:Y:S02]  /*05d0*/  IMAD.U32 R5, RZ, RZ, UR5 ;  /* 0x00000005ff057e24 */ /* 0x000fe4000f8e00ff */
[----:B---3--:R-:W-:Y:S01]  /*05e0*/  IMAD.U32 R9, RZ, RZ, UR8 ;  /* 0x00000008ff097e24 */ /* 0x008fe2000f8e00ff */
[----:B----4-:R-:W-:Y:S04]  /*05f0*/  STG.E.64 desc[UR36][R24.64+0x8], R26 ;  /* 0x0000081a18007986 */ /* 0x010fe8000c101b24 */
[----:B-----5:R-:W-:Y:S04]  /*0600*/  STG.E.64 desc[UR36][R24.64+0x10], R28 ;  /* 0x0000101c18007986 */ /* 0x020fe8000c101b24 */
[----:B------:R-:W-:Y:S04]  /*0610*/  STG.E.64 desc[UR36][R24.64+0x18], R30 ;  /* 0x0000181e18007986 */ /* 0x000fe8000c101b24 */
[----:B------:R-:W-:Y:S04]  /*0620*/  STG.E.64 desc[UR36][R24.64+0x20], R32 ;  /* 0x0000202018007986 */ /* 0x000fe8000c101b24 */
        /* <DEDUP_REMOVED lines=8> */
[----:B0-----:R-:W-:Y:S01]  /*06b0*/  MOV R20, 0x730 ;  /* 0x0000073000147802 */ /* 0x001fe20000000f00 */
[----:B------:R-:W-:-:S02]  /*06c0*/  IMAD.MOV.U32 R21, RZ, RZ, 0x0 ;  /* 0x00000000ff157424 */ /* 0x000fc400078e00ff */
[----:B--2---:R-:W-:Y:S02]  /*06d0*/  IMAD.U32 R6, RZ, RZ, UR6 ;  /* 0x00000006ff067e24 */ /* 0x004fe4000f8e00ff */
[----:B------:R-:W-:Y:S02]  /*06e0*/  IMAD.U32 R7, RZ, RZ, UR7 ;  /* 0x00000007ff077e24 */ /* 0x000fe4000f8e00ff */
[----:B---3--:R-:W-:Y:S02]  /*06f0*/  IMAD.U32 R10, RZ, RZ, UR9 ;  /* 0x00000009ff0a7e24 */ /* 0x008fe4000f8e00ff */
[----:B-1----:R-:W-:Y:S01]  /*0700*/  IMAD.U32 R11, RZ, RZ, UR10 ;  /* 0x0000000aff0b7e24 */ /* 0x002fe2000f8e00ff */
[----:B----4-:R-:W-:-:S07]  /*0710*/  P2R R16, PR, RZ, 0x1 ;  /* 0x00000001ff107803 */ /* 0x010fce0000000000 */
[----:B------:R-:W-:Y:S05]  /*0720*/  CALL.REL.NOINC `($_Z22ConstructOctTreeKernelP4NodeP4BodyS2_Pibiiii$_Z10InsertBodyP4NodeP4Bodyiiii) ;  /* 0x00000000000c7944 */ /* 0x000fea0003c00000 */
[----:B------:R-:W-:-:S13]  /*0730*/  ISETP.NE.AND P6, PT, R16, RZ, PT ;  /* 0x000000ff1000720c */ /* 0x000fda0003fc5270 */
[----:B------:R-:W-:Y:S05]  /*0740*/  @!P6 BRA `(.L_x_45) ;  /* 0xfffffffc0034e947 */ /* 0x000fea000383ffff */
[----:B------:R-:W-:Y:S05]  /*0750*/  EXIT ;  /* 0x000000000000794d */ /* 0x000fea0003800000 */
        .type           $_Z22ConstructOctTreeKernelP4NodeP4BodyS2_Pibiiii$_Z10InsertBodyP4NodeP4Bodyiiii,@function
        .size           $_Z22ConstructOctTreeKernelP4NodeP4BodyS2_Pibiiii$_Z10InsertBodyP4NodeP4Bodyiiii,($__internal_2_$__cuda_sm20_dblrcp_rn_slowpath_v3 - $_Z22ConstructOctTreeKernelP4NodeP4BodyS2_Pibiiii$_Z10InsertBodyP4NodeP4Bodyiiii)
$_Z22ConstructOctTreeKernelP4NodeP4BodyS2_Pibiiii$_Z10InsertBodyP4NodeP4Bodyiiii:
[----:B------:R-:W-:-:S05]  /*0760*/  VIADD R1, R1, 0xffffff88 ;  /* 0xffffff8801017836 */ /* 0x000fca0000000000 */
[----:B------:R-:W-:Y:S04]  /*0770*/  STL [R1+0x70], R55 ;  /* 0x0000703701007387 */ /* 0x000fe80000100800 */
        /* <DEDUP_REMOVED lines=18> */
[----:B------:R0:W-:Y:S04]  /*08a0*/  STL [R1+0xc], R18 ;  /* 0x00000c1201007387 */ /* 0x0001e80000100800 */
[----:B------:R1:W-:Y:S04]  /*08b0*/  STL [R1+0x8], R17 ;  /* 0x0000081101007387 */ /* 0x0003e80000100800 */
[----:B------:R2:W-:Y:S01]  /*08c0*/  STL [R1+0x4], R16 ;  /* 0x0000041001007387 */ /* 0x0005e20000100800 */
[----:B0-----:R-:W0:Y:S05]  /*08d0*/  BMOV.32.CLEAR R18, B8 ;  /* 0x0000000008127355 */ /* 0x001e2a0000100000 */
[----:B-1----:R-:W1:Y:S05]  /*08e0*/  BMOV.32.CLEAR R17, B7 ;  /* 0x0000000007117355 */ /* 0x002e6a0000100000 */
[----:B--2---:R-:W2:Y:S05]  /*08f0*/  BMOV.32.CLEAR R16, B6 ;  /* 0x0000000006107355 */ /* 0x004eaa0000100000 */
[----:B------:R-:W-:Y:S01]  /*0900*/  BSSY B8, `(.L_x_47) ;  /* 0x00001f2000087945 */ /* 0x000fe20003800000 */
[----:B------:R3:W-:Y:S04]  /*0910*/  STL [R1+0x40], R31 ;  /* 0x0000401f01007387 */ /* 0x0007e80000100800 */
[----:B------:R4:W-:Y:S04]  /*0920*/  STL [R1+0x3c], R30 ;  /* 0x00003c1e01007387 */ /* 0x0009e80000100800 */
[----:B------:R5:W-:Y:S01]  /*0930*/  STL [R1+0x38], R29 ;  /* 0x0000381d01007387 */ /* 0x000be20000100800 */
[----:B---3--:R-:W-:-:S03]  /*0940*/  IMAD.MOV.U32 R31, RZ, RZ, R5 ;  /* 0x000000ffff1f7224 */ /* 0x008fc600078e0005 */
[----:B------:R3:W-:Y:S01]  /*0950*/  STL [R1+0x34], R28 ;  /* 0x0000341c01007387 */ /* 0x0007e20000100800 */
[----:B----4-:R-:W-:-:S03]  /*0960*/  IMAD.MOV.U32 R30, RZ, RZ, R4 ;  /* 0x000000ffff1e7224 */ /* 0x010fc600078e0004 */
[----:B------:R4:W-:Y:S01]  /*0970*/  STL [R1+0x1c], R22 ;  /* 0x00001c1601007387 */ /* 0x0009e20000100800 */
[----:B-----5:R-:W-:-:S03]  /*0980*/  IMAD.MOV.U32 R29, RZ, RZ, R7 ;  /* 0x000000ffff1d7224 */ /* 0x020fc600078e0007 */
[----:B------:R5:W-:Y:S01]  /*0990*/  STL [R1+0x10], R19 ;  /* 0x0000101301007387 */ /* 0x000be20000100800 */
[----:B---3--:R-:W-:-:S03]  /*09a0*/  IMAD.MOV.U32 R28, RZ, RZ, R6 ;  /* 0x000000ffff1c7224 */ /* 0x008fc600078e0006 */
[----:B------:R3:W-:Y:S01]  /*09b0*/  STL [R1], R2 ;  /* 0x0000000201007387 */ /* 0x0007e20000100800 */
[----:B----4-:R-:W-:Y:S02]  /*09c0*/  IMAD.MOV.U32 R22, RZ, RZ, R10 ;  /* 0x000000ffff167224 */ /* 0x010fe400078e000a */
[----:B-----5:R-:W-:Y:S02]  /*09d0*/  IMAD.MOV.U32 R19, RZ, RZ, R11 ;  /* 0x000000ffff137224 */ /* 0x020fe400078e000b */
[----:B---3--:R-:W-:Y:S01]  /*09e0*/  IMAD.MOV.U32 R2, RZ, RZ, R8 ;  /* 0x000000ffff027224 */ /* 0x008fe200078e0008 */
[----:B------:R-:W3:Y:S01]  /*09f0*/  LDC.64 R36, c[0x0][0x358] ;  /* 0x0000d600ff247b82 */ /* 0x000ee20000000a00 */
[----:B------:R-:W-:Y:S05]  /*0a00*/  YIELD ;  /* 0x0000000000007946 */ /* 0x000fea0003800000 */
[----:B------:R-:W-:Y:S01]  /*0a10*/  IMAD.WIDE R26, R9, 0x68, R30 ;  /* 0x00000068091a7825 */ /* 0x000fe200078e021e */
[----:B---3--:R-:W-:-:S02]  /*0a20*/  R2UR UR4, R36 ;  /* 0x00000000240472ca */ /* 0x008fc400000e0000 */
[----:B------:R-:W-:-:S13]  /*0a30*/  R2UR UR5, R37 ;  /* 0x00000000250572ca */ /* 0x000fda00000e0000 */
[----:B------:R-:W3:Y:S01]  /*0a40*/  LDG.E.U8 R0, desc[UR4][R26.64] ;  /* 0x000000041a007981 */ /* 0x000ee2000c1e1100 */
[----:B------:R-:W-:Y:S01]  /*0a50*/  BSSY.RELIABLE B6, `(.L_x_48) ;  /* 0x0000163000067945 */ /* 0x000fe20003800100 */
[----:B---3--:R-:W-:-:S13]  /*0a60*/  ISETP.NE.AND P0, PT, R0, RZ, PT ;  /* 0x000000ff0000720c */ /* 0x008fda0003f05270 */
[----:B012---:R-:W-:Y:S05]  /*0a70*/  @!P0 BRA `(.L_x_49) ;  /* 0x0000001400808947 */ /* 0x007fea0003800000 */
[----:B------:R-:W-:Y:S02]  /*0a80*/  R2UR UR4, R36 ;  /* 0x00000000240472ca */ /* 0x000fe400000e0000 */
[----:B------:R-:W-:-:S13]  /*0a90*/  R2UR UR5, R37 ;  /* 0x00000000250572ca */ /* 0x000fda00000e0000 */
[----:B------:R-:W2:Y:S02]  /*0aa0*/  LDG.E R0, desc[UR4][R26.64+0xc] ;  /* 0x00000c041a007981 */ /* 0x000ea4000c1e1900 */
[----:B--2---:R-:W-:-:S13]  /*0ab0*/  ISETP.NE.AND P0, PT, R0, RZ, PT ;  /* 0x000000ff0000720c */ /* 0x004fda0003f05270 */
[----:B------:R-:W-:Y:S05]  /*0ac0*/  @!P0 BREAK.RELIABLE B6 ;  /* 0x0000000000068942 */ /* 0x000fea0003800100 */
[----:B------:R-:W-:Y:S05]  /*0ad0*/  @P0 BRA `(.L_x_50) ;  /* 0x0000000000500947 */ /* 0x000fea0003800000 */
[----:B------:R-:W-:Y:S01]  /*0ae0*/  R2UR UR4, R36 ;  /* 0x00000000240472ca */ /* 0x000fe200000e0000 */
[----:B------:R-:W-:Y:S01]  /*0af0*/  IMAD.MOV.U32 R3, RZ, RZ, 0x1 ;  /* 0x00000001ff037424 */ /* 0x000fe200078e00ff */
[C---:B------:R-:W-:Y:S01]  /*0b00*/  R2UR UR5, R37.reuse ;  /* 0x00000000250572ca */ /* 0x040fe200000e0000 */
[----:B------:R-:W-:Y:S01]  /*0b10*/  IMAD.WIDE R28, R2, 0x60, R28 ;  /* 0x00000060021c7825 */ /* 0x000fe200078e021c */
[C---:B------:R-:W-:Y:S02]  /*0b20*/  R2UR UR6, R36.reuse ;  /* 0x00000000240672ca */ /* 0x040fe400000e0000 */
[C---:B------:R-:W-:Y:S02]  /*0b30*/  R2UR UR7, R37.reuse ;  /* 0x00000000250772ca */ /* 0x040fe400000e0000 */
[----:B------:R-:W-:Y:S02]  /*0b40*/  R2UR UR8, R36 ;  /* 0x00000000240872ca */ /* 0x000fe400000e0000 */
[----:B------:R-:W-:-:S02]  /*0b50*/  R2UR UR9, R37 ;  /* 0x00000000250972ca */ /* 0x000fc400000e0000 */
[----:B------:R-:W-:Y:S02]  /*0b60*/  R2UR UR10, R36 ;  /* 0x00000000240a72ca */ /* 0x000fe400000e0000 */
[----:B------:R-:W-:Y:S01]  /*0b70*/  R2UR UR11, R37 ;  /* 0x00000000250b72ca */ /* 0x000fe200000e0000 */
[----:B------:R0:W-:Y:S04]  /*0b80*/  STG.E.64 desc[UR4][R26.64+0x8], R2 ;  /* 0x000008021a007986 */ /* 0x0001e8000c101b04 */
[----:B------:R-:W2:Y:S04]  /*0b90*/  LDG.E.64 R4, desc[UR6][R28.64+0x18] ;  /* 0x000018061c047981 */ /* 0x000ea8000c1e1b00 */
[----:B------:R-:W3:Y:S04]  /*0ba0*/  LDG.E.64 R6, desc[UR8][R28.64+0x20] ;  /* 0x000020081c067981 */ /* 0x000ee8000c1e1b00 */
[----:B------:R-:W4:Y:S04]  /*0bb0*/  LDG.E.64 R8, desc[UR10][R28.64+0x28] ;  /* 0x0000280a1c087981 */ /* 0x000f28000c1e1b00 */
[----:B--2---:R1:W-:Y:S04]  /*0bc0*/  STG.E.64 desc[UR4][R26.64+0x10], R4 ;  /* 0x000010041a007986 */ /* 0x0043e8000c101b04 */
[----:B---3--:R1:W-:Y:S04]  /*0bd0*/  STG.E.64 desc[UR6][R26.64+0x18], R6 ;  /* 0x000018061a007986 */ /* 0x0083e8000c101b06 */
[----:B----4-:R1:W-:Y:S04]  /*0be0*/  STG.E.64 desc[UR8][R26.64+0x20], R8 ;  /* 0x000020081a007986 */ /* 0x0103e8000c101b08 */
[----:B0-----:R-:W2:Y:S04]  /*0bf0*/  LDG.E.64 R2, desc[UR10][R28.64+0x8] ;  /* 0x0000080a1c027981 */ /* 0x001ea8000c1e1b00 */
[----:B--2---:R1:W-:Y:S01]  /*0c00*/  STG.E.64 desc[UR4][R26.64+0x28], R2 ;  /* 0x000028021a007986 */ /* 0x0043e2000c101b04 */
[----:B------:R-:W-:Y:S05]  /*0c10*/  BRA `(.L_x_51) ;  /* 0x0000001c00007947 */ /* 0x000fea0003800000 */
.L_x_50:
[----:B------:R-:W-:-:S13]  /*0c20*/  ISETP.GE.AND P0, PT, R0, 0x1, PT ;  /* 0x000000010000780c */ /* 0x000fda0003f06270 */
[----:B------:R-:W-:Y:S05]  /*0c30*/  @!P0 BRA `(.L_x_49) ;  /* 0x0000001400108947 */ /* 0x000fea0003800000 */
[----:B------:R-:W-:-:S13]  /*0c40*/  ISETP.GE.AND P0, PT, R9, R19, PT ;  /* 0x000000130900720c */ /* 0x000fda0003f06270 */
[----:B------:R-:W-:Y:S05]  /*0c50*/  @P0 BREAK.RELIABLE B6 ;  /* 0x0000000000060942 */ /* 0x000fea0003800100 */
[----:B------:R-:W-:Y:S05]  /*0c60*/  @P0 BRA `(.L_x_51) ;  /* 0x0000001800ec0947 */ /* 0x000fea0003800000 */
[----:B------:R-:W-:Y:S01]  /*0c70*/  R2UR UR4, R36 ;  /* 0x00000000240472ca */ /* 0x000fe200000e0000 */
[----:B------:R-:W-:Y:S01]  /*0c80*/  IMAD.MOV.U32 R9, RZ, RZ, 0x8 ;  /* 0x00000008ff097424 */ /* 0x000fe200078e00ff */
[C---:B------:R-:W-:Y:S01]  /*0c90*/  R2UR UR5, R37.reuse ;  /* 0x00000000250572ca */ /* 0x040fe200000e0000 */
[----:B------:R-:W-:Y:S01]  /*0ca0*/  IMAD.WIDE R4, R22, 0x68, R30 ;  /* 0x0000006816047825 */ /* 0x000fe200078e021e */
[----:B------:R-:W-:Y:S02]  /*0cb0*/  R2UR UR6, R36 ;  /* 0x00000000240672ca */ /* 0x000fe400000e0000 */
[----:B------:R-:W-:-:S09]  /*0cc0*/  R2UR UR7, R37 ;  /* 0x00000000250772ca */ /* 0x000fd200000e0000 */
[----:B------:R0:W-:Y:S04]  /*0cd0*/  STG.E.U8 desc[UR4][R26.64], RZ ;  /* 0x000000ff1a007986 */ /* 0x0001e8000c101104 */
[----:B------:R-:W2:Y:S02]  /*0ce0*/  ATOMG.E.ADD.STRONG.GPU PT, R9, desc[UR6][R4.64+-0x5c], R9 ;  /* 0xffffa409040979a8 */ /* 0x000ea400081ef106 */
[----:B--2---:R-:W-:-:S05]  /*0cf0*/  VIADD R3, R9, 0x7 ;  /* 0x0000000709037836 */ /* 0x004fca0000000000 */
[----:B------:R-:W-:-:S13]  /*0d00*/  ISETP.GE.AND P0, PT, R3, R22, PT ;  /* 0x000000160300720c */ /* 0x000fda0003f06270 */
[----:B------:R-:W-:Y:S05]  /*0d10*/  @P0 BREAK.RELIABLE B6 ;  /* 0x0000000000060942 */ /* 0x000fea0003800100 */
[----:B0-----:R-:W-:Y:S05]  /*0d20*/  @P0 BRA `(.L_x_51) ;  /* 0x0000001800bc0947 */ /* 0x001fea0003800000 */
[----:B------:R-:W-:Y:S02]  /*0d30*/  R2UR UR4, R36 ;  /* 0x00000000240472ca */ /* 0x000fe400000e0000 */
[----:B------:R-:W-:-:S13]  /*0d40*/  R2UR UR5, R37 ;  /* 0x00000000250572ca */ /* 0x000fda00000e0000 */
[----:B------:R-:W2:Y:S01]  /*0d50*/  LDG.E R8, desc[UR4][R26.64+0x8] ;  /* 0x000008041a087981 */ /* 0x000ea2000c1e1900 */
[C---:B------:R-:W-:Y:S01]  /*0d60*/  R2UR UR30, R36.reuse ;  /* 0x00000000241e72ca */ /* 0x040fe200000e0000 */
[----:B------:R-:W-:Y:S01]  /*0d70*/  IMAD.MOV.U32 R4, RZ, RZ, R28 ;  /* 0x000000ffff047224 */ /* 0x000fe200078e001c */
[C---:B------:R-:W-:Y:S01]  /*0d80*/  R2UR UR31, R37.reuse ;  /* 0x00000000251f72ca */ /* 0x040fe200000e0000 */
[----:B------:R-:W-:Y:S01]  /*0d90*/  IMAD.MOV.U32 R5, RZ, RZ, R29 ;  /* 0x000000ffff057224 */ /* 0x000fe200078e001d */
[C---:B------:R-:W-:Y:S01]  /*0da0*/  R2UR UR28, R36.reuse ;  /* 0x00000000241c72ca */ /* 0x040fe200000e0000 */
[----:B------:R-:W-:Y:S01]  /*0db0*/  IMAD.MOV.U32 R3, RZ, RZ, -0x1 ;  /* 0xffffffffff037424 */ /* 0x000fe200078e00ff */
[----:B------:R-:W-:Y:S01]  /*0dc0*/  R2UR UR29, R37 ;  /* 0x00000000251d72ca */ /* 0x000fe200000e0000 */
[----:B------:R-:W-:Y:S01]  /*0dd0*/  IMAD.MOV.U32 R0, RZ, RZ, 0x1 ;  /* 0x00000001ff007424 */ /* 0x000fe200078e00ff */
[----:B------:R-:W-:Y:S01]  /*0de0*/  R2UR UR8, R36 ;  /* 0x00000000240872ca */ /* 0x000fe200000e0000 */
[----:B------:R-:W-:Y:S01]  /*0df0*/  IMAD.WIDE R44, R9, 0x68, R30 ;  /* 0x00000068092c7825 */ /* 0x000fe200078e021e */
[----:B------:R-:W-:-:S02]  /*0e00*/  R2UR UR9, R37 ;  /* 0x00000000250972ca */ /* 0x000fc400000e0000 */
[C---:B------:R-:W-:Y:S01]  /*0e10*/  R2UR UR6, R36.reuse ;  /* 0x00000000240672ca */ /* 0x040fe200000e0000 */
[----:B------:R-:W-:Y:S01]  /*0e20*/  IMAD.MOV.U32 R46, RZ, RZ, -0x1 ;  /* 0xffffffffff2e7424 */ /* 0x000fe200078e00ff */
[C---:B------:R-:W-:Y:S01]  /*0e30*/  R2UR UR7, R37.reuse ;  /* 0x00000000250772ca */ /* 0x040fe200000e0000 */
[----:B------:R-:W-:Y:S01]  /*0e40*/  IMAD.MOV.U32 R47, RZ, RZ, RZ ;  /* 0x000000ffff2f7224 */ /* 0x000fe200078e00ff */
[C---:B------:R-:W-:Y:S01]  /*0e50*/  R2UR UR26, R36.reuse ;  /* 0x00000000241a72ca */ /* 0x040fe200000e0000 */
[----:B------:R-:W-:Y:S01]  /*0e60*/  STG.E desc[UR30][R26.64+0x4], R9 ;  /* 0x000004091a007986 */ /* 0x000fe2000c10191e */
[C---:B------:R-:W-:Y:S02]  /*0e70*/  R2UR UR27, R37.reuse ;  /* 0x00000000251b72ca */ /* 0x040fe400000e0000 */
[----:B------:R-:W-:Y:S02]  /*0e80*/  R2UR UR24, R36 ;  /* 0x00000000241872ca */ /* 0x000fe400000e0000 */
[----:B------:R-:W-:-:S02]  /*0e90*/  R2UR UR25, R37 ;  /* 0x00000000251972ca */ /* 0x000fc400000e0000 */
[C---:B------:R-:W-:Y:S02]  /*0ea0*/  R2UR UR22, R36.reuse ;  /* 0x00000000241672ca */ /* 0x040fe400000e0000 */
[C---:B------:R-:W-:Y:S02]  /*0eb0*/  R2UR UR23, R37.reuse ;  /* 0x00000000251772ca */ /* 0x040fe400000e0000 */
[C---:B------:R-:W-:Y:S02]  /*0ec0*/  R2UR UR10, R36.reuse ;  /* 0x00000000240a72ca */ /* 0x040fe400000e0000 */
        /* <DEDUP_REMOVED lines=9> */
[----:B------:R-:W-:Y:S02]  /*0f60*/  R2UR UR20, R36 ;  /* 0x00000000241472ca */ /* 0x000fe400000e0000 */
[----:B------:R-:W-:Y:S01]  /*0f70*/  R2UR UR21, R37 ;  /* 0x00000000251572ca */ /* 0x000fe200000e0000 */
[----:B------:R-:W-:Y:S04]  /*0f80*/  STG.E desc[UR28][R26.64+0x8], R3 ;  /* 0x000008031a007986 */ /* 0x000fe8000c10191c */
[----:B------:R-:W3:Y:S04]  /*0f90*/  LDG.E.64 R6, desc[UR26][R26.64+0x10] ;  /* 0x0000101a1a067981 */ /* 0x000ee8000c1e1b00 */
[----:B------:R-:W4:Y:S04]  /*0fa0*/  LDG.E.64 R40, desc[UR24][R26.64+0x18] ;  /* 0x000018181a287981 */ /* 0x000f28000c1e1b00 */
[----:B------:R-:W5:Y:S01]  /*0fb0*/  LDG.E.64 R38, desc[UR22][R26.64+0x20] ;  /* 0x000020161a267981 */ /* 0x000f62000c1e1b00 */
[----:B--2---:R-:W-:-:S05]  /*0fc0*/  IMAD.WIDE R10, R8, 0x60, R4 ;  /* 0x00000060080a7825 */ /* 0x004fca00078e0204 */
[----:B------:R-:W2:Y:S04]  /*0fd0*/  LDG.E.64 R32, desc[UR4][R10.64+0x18] ;  /* 0x000018040a207981 */ /* 0x000ea8000c1e1b00 */
[----:B------:R-:W2:Y:S04]  /*0fe0*/  LDG.E.64 R34, desc[UR8][R10.64+0x20] ;  /* 0x000020080a227981 */ /* 0x000ea8000c1e1b00 */
[----:B------:R0:W2:Y:S04]  /*0ff0*/  LDG.E.64 R24, desc[UR6][R10.64+0x28] ;  /* 0x000028060a187981 */ /* 0x0000a8000c1e1b00 */
[----:B------:R-:W-:Y:S04]  /*1000*/  STG.E.64 desc[UR14][R44.64+0x8], R46 ;  /* 0x0000082e2c007986 */ /* 0x000fe8000c101b0e */
[----:B------:R-:W-:Y:S04]  /*1010*/  STG.E desc[UR12][R44.64+0x4], R3 ;  /* 0x000004032c007986 */ /* 0x000fe8000c10190c */
[----:B------:R-:W-:Y:S04]  /*1020*/  STG.E.U8 desc[UR10][R44.64], R0 ;  /* 0x000000002c007986 */ /* 0x000fe8000c10110a */
[----:B------:R-:W-:Y:S04]  /*1030*/  STG.E.64 desc[UR16][R44.64+0x28], RZ ;  /* 0x000028ff2c007986 */ /* 0x000fe8000c101b10 */
[----:B------:R-:W2:Y:S04]  /*1040*/  LDG.E.64 R4, desc[UR18][R26.64+0x40] ;  /* 0x000040121a047981 */ /* 0x000ea8000c1e1b00 */
[----:B------:R-:W2:Y:S04]  /*1050*/  LDG.E.64 R48, desc[UR20][R26.64+0x38] ;  /* 0x000038141a307981 */ /* 0x000ea8000c1e1b00 */
[----:B------:R-:W0:Y:S01]  /*1060*/  LDG.E.64 R42, desc[UR4][R26.64+0x48] ;  /* 0x000048041a2a7981 */ /* 0x000e22000c1e1b00 */
[----:B------:R-:W-:-:S02]  /*1070*/  R2UR UR32, R36 ;  /* 0x00000000242072ca */ /* 0x000fc400000e0000 */
[----:B------:R-:W-:Y:S01]  /*1080*/  R2UR UR33, R37 ;  /* 0x00000000252172ca */ /* 0x000fe200000e0000 */
[----:B---3--:R-:W-:Y:S04]  /*1090*/  STG.E.64 desc[UR26][R44.64+0x50], R6 ;  /* 0x000050062c007986 */ /* 0x008fe8000c101b1a */
[----:B----4-:R-:W-:Y:S04]  /*10a0*/  STG.E.64 desc[UR24][R44.64+0x58], R40 ;  /* 0x000058282c007986 */ /* 0x010fe8000c101b18 */
[----:B-----5:R-:W-:Y:S01]  /*10b0*/  STG.E.64 desc[UR22][R44.64+0x60], R38 ;  /* 0x000060262c007986 */ /* 0x020fe2000c101b16 */
[----:B--2---:R-:W-:-:S02]  /*10c0*/  DADD R14, R40, -R4 ;  /* 0x00000000280e7229 */ /* 0x004fc40000000804 */
[----:B------:R-:W-:Y:S02]  /*10d0*/  DADD R12, R6, -R48 ;  /* 0x00000000060c7229 */ /* 0x000fe40000000830 */
[----:B0-----:R-:W-:-:S06]  /*10e0*/  DADD R10, R38, -R42 ;  /* 0x00000000260a7229 */ /* 0x001fcc000000082a */
[----:B------:R-:W-:-:S06]  /*10f0*/  DSETP.GT.AND P0, PT, R12, R14, PT ;  /* 0x0000000e0c00722a */ /* 0x000fcc0003f04000 */
[----:B------:R-:W-:Y:S02]  /*1100*/  FSEL R56, R12, R14, P0 ;  /* 0x0000000e0c387208 */ /* 0x000fe40000000000 */
[----:B------:R-:W-:Y:S01]  /*1110*/  FSEL R57, R13, R15, P0 ;  /* 0x0000000f0d397208 */ /* 0x000fe20000000000 */
[----:B------:R-:W-:Y:S02]  /*1120*/  DADD R50, R6, R48 ;  /* 0x0000000006327229 */ /* 0x000fe40000000030 */
[----:B------:R-:W-:-:S03]  /*1130*/  DADD R52, R40, R4 ;  /* 0x0000000028347229 */ /* 0x000fc60000000004 */
[----:B------:R-:W-:Y:S02]  /*1140*/  DSETP.GT.AND P0, PT, R56, R10, PT ;  /* 0x0000000a3800722a */ /* 0x000fe40003f04000 */
[----:B------:R-:W-:Y:S01]  /*1150*/  DADD R54, R38, R42 ;  /* 0x0000000026367229 */ /* 0x000fe2000000002a */
[----:B------:R-:W-:-:S03]  /*1160*/  IMAD.MOV.U32 R12, RZ, RZ, R30 ;  /* 0x000000ffff0c7224 */ /* 0x000fc600078e001e */
[----:B------:R-:W-:Y:S02]  /*1170*/  FSEL R56, R56, R10, P0 ;  /* 0x0000000a38387208 */ /* 0x000fe40000000000 */
[----:B------:R-:W-:Y:S01]  /*1180*/  FSEL R57, R57, R11, P0 ;  /* 0x0000000b39397208 */ /* 0x000fe20000000000 */
[----:B------:R-:W-:Y:S01]  /*1190*/  IMAD.MOV.U32 R13, RZ, RZ, R31 ;  /* 0x000000ffff0d7224 */ /* 0x000fe200078e001f */
[----:B------:R-:W-:Y:S01]  /*11a0*/  DMUL R50, R50, 0.5 ;  /* 0x3fe0000032327828 */ /* 0x000fe20000000000 */
[----:B------:R0:W-:Y:S01]  /*11b0*/  STG.E.64 desc[UR32][R44.64+0x38], R48 ;  /* 0x000038302c007986 */ /* 0x0001e2000c101b20 */
[----:B------:R-:W-:Y:S01]  /*11c0*/  DMUL R52, R52, 0.5 ;  /* 0x3fe0000034347828 */ /* 0x000fe20000000000 */
[----:B------:R-:W-:Y:S01]  /*11d0*/  IMAD.WIDE R12, R9, 0x68, R12 ;  /* 0x00000068090c7825 */ /* 0x000fe200078e020c */
[----:B------:R-:W-:Y:S01]  /*11e0*/  DMUL R54, R54, 0.5 ;  /* 0x3fe0000036367828 */ /* 0x000fe20000000000 */
[----:B------:R-:W-:Y:S04]  /*11f0*/  STG.E.64 desc[UR30][R44.64+0x40], R4 ;  /* 0x000040042c007986 */ /* 0x000fe8000c101b1e */
[----:B------:R-:W-:Y:S01]  /*1200*/  STG.E.64 desc[UR28][R44.64+0x48], R42 ;  /* 0x0000482a2c007986 */ /* 0x000fe2000c101b1c */
[----:B0-----:R-:W-:-:S03]  /*1210*/  DMUL R48, R56, 0.5 ;  /* 0x3fe0000038307828 */ /* 0x001fc60000000000 */
[----:B------:R0:W-:Y:S04]  /*1220*/  STG.E.64 desc[UR4][R12.64+0x10], R50 ;  /* 0x000010320c007986 */ /* 0x0001e8000c101b04 */
[----:B------:R-:W-:Y:S04]  /*1230*/  STG.E.64 desc[UR6][R44.64+0x18], R52 ;  /* 0x000018342c007986 */ /* 0x000fe8000c101b06 */
[----:B------:R-:W-:Y:S04]  /*1240*/  STG.E.64 desc[UR10][R12.64+0x70], R46 ;  /* 0x0000702e0c007986 */ /* 0x000fe8000c101b0a */
[----:B------:R-:W-:Y:S04]  /*1250*/  STG.E.64 desc[UR8][R12.64+0x30], R48 ;  /* 0x000030300c007986 */ /* 0x000fe8000c101b08 */
[----:B------:R-:W-:Y:S04]  /*1260*/  STG.E.64 desc[UR12][R12.64+0x20], R54 ;  /* 0x000020360c007986 */ /* 0x000fe8000c101b0c */
[----:B------:R-:W-:Y:S04]  /*1270*/  STG.E.U8 desc[UR14][R12.64+0x68], R0 ;  /* 0x000068000c007986 */ /* 0x000fe8000c10110e */
[----:B------:R-:W-:Y:S04]  /*1280*/  STG.E desc[UR16][R12.64+0x6c], R3 ;  /* 0x00006c030c007986 */ /* 0x000fe8000c101910 */
[----:B------:R-:W-:Y:S04]  /*1290*/  STG.E.64 desc[UR18][R12.64+0x90], RZ ;  /* 0x000090ff0c007986 */ /* 0x000fe8000c101b12 */
[----:B------:R-:W0:Y:S04]  /*12a0*/  LDG.E.64 R56, desc[UR20][R26.64+0x50] ;  /* 0x000050141a387981 */ /* 0x000e28000c1e1b00 */
[----:B------:R1:W-:Y:S04]  /*12b0*/  STG.E.64 desc[UR4][R12.64+0xa8], R4 ;  /* 0x0000a8040c007986 */ /* 0x0003e8000c101b04 */
[----:B------:R-:W-:Y:S04]  /*12c0*/  STG.E.64 desc[UR6][R12.64+0xb0], R42 ;  /* 0x0000b02a0c007986 */ /* 0x000fe8000c101b06 */
[----:B------:R-:W-:Y:S04]  /*12d0*/  STG.E.64 desc[UR8][R12.64+0x80], R52 ;  /* 0x000080340c007986 */ /* 0x000fe8000c101b08 */
[----:B------:R-:W-:Y:S04]  /*12e0*/  STG.E.64 desc[UR10][R12.64+0x88], R54 ;  /* 0x000088360c007986 */ /* 0x000fe8000c101b0a */
[----:B------:R-:W-:Y:S04]  /*12f0*/  STG.E.U8 desc[UR6][R12.64+0xd0], R0 ;  /* 0x0000d0000c007986 */ /* 0x000fe8000c101106 */
[----:B------:R-:W-:Y:S04]  /*1300*/  STG.E.64 desc[UR26][R12.64+0xa0], R6 ;  /* 0x0000a0060c007986 */ /* 0x000fe8000c101b1a */
[----:B------:R-:W-:Y:S04]  /*1310*/  STG.E.64 desc[UR22][R12.64+0xc0], R40 ;  /* 0x0000c0280c007986 */ /* 0x000fe8000c101b16 */
[----:B------:R-:W-:Y:S04]  /*1320*/  STG.E.64 desc[UR12][R12.64+0xc8], R38 ;  /* 0x0000c8260c007986 */ /* 0x000fe8000c101b0c */
[----:B------:R-:W-:Y:S04]  /*1330*/  STG.E desc[UR14][R12.64+0xd4], R3 ;  /* 0x0000d4030c007986 */ /* 0x000fe8000c10190e */
[----:B------:R-:W-:Y:S01]  /*1340*/  STG.E.64 desc[UR16][R12.64+0xf8], RZ ;  /* 0x0000f8ff0c007986 */ /* 0x000fe2000c101b10 */
[----:B0-----:R-:W-:-:S08]  /*1350*/  DADD R50, -R6, R56 ;  /* 0x0000000006327229 */ /* 0x001fd00000000138 */
[----:B------:R-:W-:-:S06]  /*1360*/  DSETP.GT.AND P0, PT, R50, R14, PT ;  /* 0x0000000e3200722a */ /* 0x000fcc0003f04000 */
[----:B------:R-:W-:Y:S02]  /*1370*/  FSEL R14, R50, R14, P0 ;  /* 0x0000000e320e7208 */ /* 0x000fe40000000000 */
[----:B------:R-:W-:Y:S01]  /*1380*/  FSEL R15, R51, R15, P0 ;  /* 0x0000000f330f7208 */ /* 0x000fe20000000000 */
[----:B-1----:R-:W-:-:S05]  /*1390*/  DADD R4, R6, R56 ;  /* 0x0000000006047229 */ /* 0x002fca0000000038 */
[----:B------:R-:W-:-:S06]  /*13a0*/  DSETP.GT.AND P0, PT, R14, R10, PT ;  /* 0x0000000a0e00722a */ /* 0x000fcc0003f04000 */
[----:B------:R-:W-:Y:S02]  /*13b0*/  FSEL R44, R14, R10, P0 ;  /* 0x0000000a0e2c7208 */ /* 0x000fe40000000000 */
[----:B------:R-:W-:Y:S01]  /*13c0*/  FSEL R45, R15, R11, P0 ;  /* 0x0000000b0f2d7208 */ /* 0x000fe20000000000 */
[----:B------:R-:W-:Y:S01]  /*13d0*/  DMUL R4, R4, 0.5 ;  /* 0x3fe0000004047828 */ /* 0x000fe20000000000 */
[----:B------:R-:W-:Y:S02]  /*13e0*/  IMAD.MOV.U32 R14, RZ, RZ, -0x1 ;  /* 0xffffffffff0e7424 */ /* 0x000fe400078e00ff */
[----:B------:R-:W-:Y:S02]  /*13f0*/  IMAD.MOV.U32 R15, RZ, RZ, RZ ;  /* 0x000000ffff0f7224 */ /* 0x000fe400078e00ff */
[----:B------:R-:W-:Y:S01]  /*1400*/  DMUL R44, R44, 0.5 ;  /* 0x3fe000002c2c7828 */ /* 0x000fe20000000000 */
[----:B------:R-:W-:Y:S04]  /*1410*/  STG.E.64 desc[UR24][R12.64+0xb8], R56 ;  /* 0x0000b8380c007986 */ /* 0x000fe8000c101b18 */
[----:B------:R0:W-:Y:S04]  /*1420*/  STG.E.64 desc[UR4][R12.64+0xd8], R14 ;  /* 0x0000d80e0c007986 */ /* 0x0001e8000c101b04 */
[----:B------:R-:W-:Y:S04]  /*1430*/  STG.E.64 desc[UR8][R12.64+0x78], R4 ;  /* 0x000078040c007986 */ /* 0x000fe8000c101b08 */
[----:B------:R1:W-:Y:S04]  /*1440*/  STG.E.64 desc[UR10][R12.64+0x98], R44 ;  /* 0x0000982c0c007986 */ /* 0x0003e8000c101b0a */
[----:B------:R-:W2:Y:S04]  /*1450*/  LDG.E.64 R10, desc[UR18][R26.64+0x58] ;  /* 0x000058121a0a7981 */ /* 0x000ea8000c1e1b00 */
[----:B------:R-:W1:Y:S04]  /*1460*/  LDG.E.64 R46, desc[UR20][R26.64+0x38] ;  /* 0x000038141a2e7981 */ /* 0x000e68000c1e1b00 */
[----:B0-----:R-:W3:Y:S01]  /*1470*/  LDG.E.64 R14, desc[UR4][R26.64+0x48] ;  /* 0x000048041a0e7981 */ /* 0x001ee2000c1e1b00 */
[----:B------:R-:W-:-:S02]  /*1480*/  IMAD.MOV.U32 R52, RZ, RZ, -0x1 ;  /* 0xffffffffff347424 */ /* 0x000fc400078e00ff */
[----:B------:R-:W-:Y:S01]  /*1490*/  IMAD.MOV.U32 R53, RZ, RZ, RZ ;  /* 0x000000ffff357224 */ /* 0x000fe200078e00ff */
[----:B------:R-:W-:Y:S04]  /*14a0*/  STG.E.64 desc[UR24][R12.64+0x110], R40 ;  /* 0x000110280c007986 */ /* 0x000fe8000c101b18 */
[----:B------:R-:W-:Y:S04]  /*14b0*/  STG.E.64 desc[UR10][R12.64+0x140], R52 ;  /* 0x000140340c007986 */ /* 0x000fe8000c101b0a */
[----:B------:R-:W-:Y:S04]  /*14c0*/  STG.E.64 desc[UR4][R12.64+0x120], R6 ;  /* 0x000120060c007986 */ /* 0x000fe8000c101b04 */
[----:B------:R-:W-:Y:S04]  /*14d0*/  STG.E.64 desc[UR8][R12.64+0x130], R38 ;  /* 0x000130260c007986 */ /* 0x000fe8000c101b08 */
[----:B------:R-:W-:Y:S04]  /*14e0*/  STG.E.U8 desc[UR10][R12.64+0x138], R0 ;  /* 0x000138000c007986 */ /* 0x000fe8000c10110a */
[----:B------:R-:W-:Y:S04]  /*14f0*/  STG.E desc[UR12][R12.64+0x13c], R3 ;  /* 0x00013c030c007986 */ /* 0x000fe8000c10190c */
[----:B------:R-:W-:Y:S01]  /*1500*/  STG.E.64 desc[UR14][R12.64+0x160], RZ ;  /* 0x000160ff0c007986 */ /* 0x000fe2000c101b0e */
[----:B--2---:R-:W-:-:S02]  /*1510*/  DADD R42, -R40, R10 ;  /* 0x00000000282a7229 */ /* 0x004fc4000000010a */
[----:B-1----:R-:W-:Y:S02]  /*1520*/  DADD R44, R6, -R46 ;  /* 0x00000000062c7229 */ /* 0x002fe4000000082e */
[----:B---3--:R-:W-:-:S06]  /*1530*/  DADD R4, R38, -R14 ;  /* 0x0000000026047229 */ /* 0x008fcc000000080e */
[----:B------:R-:W-:-:S06]  /*1540*/  DSETP.GT.AND P0, PT, R44, R42, PT ;  /* 0x0000002a2c00722a */ /* 0x000fcc0003f04000 */
[----:B------:R-:W-:Y:S02]  /*1550*/  FSEL R48, R44, R42, P0 ;  /* 0x0000002a2c307208 */ /* 0x000fe40000000000 */
[----:B------:R-:W-:Y:S01]  /*1560*/  FSEL R49, R45, R43, P0 ;  /* 0x0000002b2d317208 */ /* 0x000fe20000000000 */
[----:B------:R-:W-:-:S05]  /*1570*/  DADD R44, R6, R46 ;  /* 0x00000000062c7229 */ /* 0x000fca000000002e */
[----:B------:R-:W-:Y:S01]  /*1580*/  DSETP.GT.AND P0, PT, R48, R4, PT ;  /* 0x000000043000722a */ /* 0x000fe20003f04000 */
[----:B------:R0:W-:Y:S05]  /*1590*/  STG.E.64 desc[UR4][R12.64+0x108], R46 ;  /* 0x0001082e0c007986 */ /* 0x0001ea000c101b04 */
[----:B------:R-:W-:Y:S02]  /*15a0*/  FSEL R50, R48, R4, P0 ;  /* 0x0000000430327208 */ /* 0x000fe40000000000 */
[----:B------:R-:W-:Y:S01]  /*15b0*/  FSEL R51, R49, R5, P0 ;  /* 0x0000000531337208 */ /* 0x000fe20000000000 */
[----:B------:R-:W-:Y:S02]  /*15c0*/  DMUL R48, R44, 0.5 ;  /* 0x3fe000002c307828 */ /* 0x000fe40000000000 */
[----:B------:R-:W-:-:S02]  /*15d0*/  DADD R44, R40, R10 ;  /* 0x00000000282c7229 */ /* 0x000fc4000000000a */
[----:B0-----:R-:W-:Y:S02]  /*15e0*/  DADD R46, R38, R14 ;  /* 0x00000000262e7229 */ /* 0x001fe4000000000e */
[----:B------:R-:W-:-:S04]  /*15f0*/  DMUL R50, R50, 0.5 ;  /* 0x3fe0000032327828 */ /* 0x000fc80000000000 */
[----:B------:R-:W-:Y:S02]  /*1600*/  DMUL R44, R44, 0.5 ;  /* 0x3fe000002c2c7828 */ /* 0x000fe40000000000 */
[----:B------:R-:W-:Y:S01]  /*1610*/  DMUL R46, R46, 0.5 ;  /* 0x3fe000002e2e7828 */ /* 0x000fe20000000000 */
[----:B------:R0:W-:Y:S04]  /*1620*/  STG.E.64 desc[UR6][R12.64+0xe0], R48 ;  /* 0x0000e0300c007986 */ /* 0x0001e8000c101b06 */
[----:B------:R-:W-:Y:S04]  /*1630*/  STG.E.64 desc[UR8][R12.64+0x100], R50 ;  /* 0x000100320c007986 */ /* 0x000fe8000c101b08 */
[----:B------:R-:W-:Y:S04]  /*1640*/  STG.E.64 desc[UR22][R12.64+0x118], R14 ;  /* 0x0001180e0c007986 */ /* 0x000fe8000c101b16 */
[----:B------:R-:W-:Y:S04]  /*1650*/  STG.E.64 desc[UR6][R12.64+0x128], R10 ;  /* 0x0001280a0c007986 */ /* 0x000fe8000c101b06 */
[----:B------:R-:W-:Y:S04]  /*1660*/  STG.E.64 desc[UR16][R12.64+0xe8], R44 ;  /* 0x0000e82c0c007986 */ /* 0x000fe8000c101b10 */
[----:B------:R-:W-:Y:S04]  /*1670*/  STG.E.64 desc[UR18][R12.64+0xf0], R46 ;  /* 0x0000f02e0c007986 */ /* 0x000fe8000c101b12 */
[----:B0-----:R-:W2:Y:S04]  /*1680*/  LDG.E.64 R48, desc[UR20][R26.64+0x50] ;  /* 0x000050141a307981 */ /* 0x001ea8000c1e1b00 */
[----:B------:R-:W-:Y:S04]  /*1690*/  STG.E.64 desc[UR8][R12.64+0x150], R44 ;  /* 0x0001502c0c007986 */ /* 0x000fe8000c101b08 */
[----:B------:R0:W-:Y:S04]  /*16a0*/  STG.E.64 desc[UR6][R12.64+0x190], R10 ;  /* 0x0001900a0c007986 */ /* 0x0001e8000c101b06 */
[----:B------:R1:W-:Y:S04]  /*16b0*/  STG.E.64 desc[UR4][R12.64+0x180], R14 ;  /* 0x0001800e0c007986 */ /* 0x0003e8000c101b04 */
[----:B------:R3:W-:Y:S01]  /*16c0*/  STG.E.64 desc[UR10][R12.64+0x158], R46 ;  /* 0x0001582e0c007986 */ /* 0x0007e2000c101b0a */
[----:B0-----:R-:W-:-:S02]  /*16d0*/  IMAD.MOV.U32 R10, RZ, RZ, -0x1 ;  /* 0xffffffffff0a7424 */ /* 0x001fc400078e00ff */
[----:B------:R-:W-:Y:S01]  /*16e0*/  IMAD.MOV.U32 R11, RZ, RZ, RZ ;  /* 0x000000ffff0b7224 */ /* 0x000fe200078e00ff */
[----:B------:R-:W-:Y:S04]  /*16f0*/  STG.E.U8 desc[UR8][R12.64+0x1a0], R0 ;  /* 0x0001a0000c007986 */ /* 0x000fe8000c101108 */
[----:B------:R0:W-:Y:S04]  /*1700*/  STG.E.64 desc[UR10][R12.64+0x1a8], R10 ;  /* 0x0001a80a0c007986 */ /* 0x0001e8000c101b0a */
[----:B------:R-:W-:Y:S04]  /*1710*/  STG.E.64 desc[UR26][R12.64+0x170], R6 ;  /* 0x000170060c007986 */ /* 0x000fe8000c101b1a */
[----:B------:R-:W-:Y:S04]  /*1720*/  STG.E.64 desc[UR24][R12.64+0x178], R40 ;  /* 0x000178280c007986 */ /* 0x000fe8000c101b18 */
[----:B------:R-:W-:Y:S04]  /*1730*/  STG.E.64 desc[UR12][R12.64+0x198], R38 ;  /* 0x000198260c007986 */ /* 0x000fe8000c101b0c */
[----:B------:R-:W-:Y:S04]  /*1740*/  STG.E desc[UR14][R12.64+0x1a4], R3 ;  /* 0x0001a4030c007986 */ /* 0x000fe8000c10190e */
[----:B------:R-:W-:Y:S01]  /*1750*/  STG.E.64 desc[UR16][R12.64+0x1c8], RZ ;  /* 0x0001c8ff0c007986 */ /* 0x000fe2000c101b10 */
[----:B--2---:R-:W-:-:S08]  /*1760*/  DADD R50, -R6, R48 ;  /* 0x0000000006327229 */ /* 0x004fd00000000130 */
[----:B------:R-:W-:-:S06]  /*1770*/  DSETP.GT.AND P0, PT, R50, R42, PT ;  /* 0x0000002a3200722a */ /* 0x000fcc0003f04000 */
[----:B------:R-:W-:Y:S02]  /*1780*/  FSEL R42, R50, R42, P0 ;  /* 0x0000002a322a7208 */ /* 0x000fe40000000000 */
[----:B------:R-:W-:-:S06]  /*1790*/  FSEL R43, R51, R43, P0 ;  /* 0x0000002b332b7208 */ /* 0x000fcc0000000000 */
[----:B------:R-:W-:-:S06]  /*17a0*/  DSETP.GT.AND P0, PT, R42, R4, PT ;  /* 0x000000042a00722a */ /* 0x000fcc0003f04000 */
[----:B------:R-:W-:Y:S02]  /*17b0*/  FSEL R42, R42, R4, P0 ;  /* 0x000000042a2a7208 */ /* 0x000fe40000000000 */
[----:B------:R-:W-:Y:S01]  /*17c0*/  FSEL R43, R43, R5, P0 ;  /* 0x000000052b2b7208 */ /* 0x000fe20000000000 */
[----:B------:R-:W-:-:S05]  /*17d0*/  DADD R4, R6, R48 ;  /* 0x0000000006047229 */ /* 0x000fca0000000030 */
[----:B------:R-:W-:-:S03]  /*17e0*/  DMUL R44, R42, 0.5 ;  /* 0x3fe000002a2c7828 */ /* 0x000fc60000000000 */
[----:B------:R-:W-:Y:S01]  /*17f0*/  DMUL R4, R4, 0.5 ;  /* 0x3fe0000004047828 */ /* 0x000fe20000000000 */
[----:B------:R-:W-:Y:S04]  /*1800*/  STG.E.64 desc[UR22][R12.64+0x188], R48 ;  /* 0x000188300c007986 */ /* 0x000fe8000c101b16 */
[----:B------:R2:W-:Y:S04]  /*1810*/  STG.E.64 desc[UR6][R12.64+0x168], R44 ;  /* 0x0001682c0c007986 */ /* 0x0005e8000c101b06 */
[----:B------:R4:W-:Y:S04]  /*1820*/  STG.E.64 desc[UR4][R12.64+0x148], R4 ;  /* 0x000148040c007986 */ /* 0x0009e8000c101b04 */
[----:B-1----:R-:W5:Y:S04]  /*1830*/  LDG.E.64 R14, desc[UR18][R26.64+0x40] ;  /* 0x000040121a0e7981 */ /* 0x002f68000c1e1b00 */
[----:B---3--:R-:W2:Y:S04]  /*1840*/  LDG.E.64 R46, desc[UR20][R26.64+0x38] ;  /* 0x000038141a2e7981 */ /* 0x008ea8000c1e1b00 */
[----:B0-----:R-:W4:Y:S04]  /*1850*/  LDG.E.64 R10, desc[UR4][R26.64+0x60] ;  /* 0x000060041a0a7981 */ /* 0x001f28000c1e1b00 */
[----:B------:R-:W-:Y:S04]  /*1860*/  STG.E.64 desc[UR10][R12.64+0x210], R52 ;  /* 0x000210340c007986 */ /* 0x000fe8000c101b0a */
[----:B------:R-:W-:Y:S04]  /*1870*/  STG.E.64 desc[UR22][R12.64+0x1e8], R38 ;  /* 0x0001e8260c007986 */ /* 0x000fe8000c101b16 */
[----:B------:R-:W-:Y:S04]  /*1880*/  STG.E.64 desc[UR4][R12.64+0x1f0], R6 ;  /* 0x0001f0060c007986 */ /* 0x000fe8000c101b04 */
[----:B------:R-:W-:Y:S04]  /*1890*/  STG.E.64 desc[UR6][R12.64+0x1f8], R40 ;  /* 0x0001f8280c007986 */ /* 0x000fe8000c101b06 */
[----:B------:R-:W-:Y:S04]  /*18a0*/  STG.E.U8 desc[UR10][R12.64+0x208], R0 ;  /* 0x000208000c007986 */ /* 0x000fe8000c10110a */
[----:B------:R-:W-:Y:S04]  /*18b0*/  STG.E desc[UR12][R12.64+0x20c], R3 ;  /* 0x00020c030c007986 */ /* 0x000fe8000c10190c */
[----:B------:R-:W-:Y:S01]  /*18c0*/  STG.E.64 desc[UR14][R12.64+0x230], RZ ;  /* 0x000230ff0c007986 */ /* 0x000fe2000c101b0e */
[----:B-----5:R-:W-:-:S02]  /*18d0*/  DADD R42, R40, -R14 ;  /* 0x00000000282a7229 */ /* 0x020fc4000000080e */
[----:B--2---:R-:W-:Y:S02]  /*18e0*/  DADD R44, R6, -R46 ;  /* 0x00000000062c7229 */ /* 0x004fe4000000082e */
[----:B----4-:R-:W-:-:S06]  /*18f0*/  DADD R4, -R38, R10 ;  /* 0x0000000026047229 */ /* 0x010fcc000000010a */
        /* <DEDUP_REMOVED lines=24> */
[----:B------:R-:W-:Y:S01]  /*1a80*/  STG.E.64 desc[UR10][R12.64+0x228], R46 ;  /* 0x0002282e0c007986 */ /* 0x000fe2000c101b0a */
        /* <DEDUP_REMOVED lines=19> */
[----:B------:R2:W-:Y:S04]  /*1bc0*/  STG.E.64 desc[UR22][R12.64+0x258], R48 ;  /* 0x000258300c007986 */ /* 0x0005e8000c101b16 */
[----:B------:R-:W-:Y:S04]  /*1bd0*/  STG.E.64 desc[UR6][R12.64+0x238], R10 ;  /* 0x0002380a0c007986 */ /* 0x000fe8000c101b06 */
[----:B------:R3:W-:Y:S04]  /*1be0*/  STG.E.64 desc[UR4][R12.64+0x218], R4 ;  /* 0x000218040c007986 */ /* 0x0007e8000c101b04 */
[----:B-1----:R-:W2:Y:S04]  /*1bf0*/  LDG.E.64 R44, desc[UR18][R26.64+0x58] ;  /* 0x000058121a2c7981 */ /* 0x002ea8000c1e1b00 */
[----:B0-----:R-:W3:Y:S04]  /*1c00*/  LDG.E.64 R14, desc[UR20][R26.64+0x38] ;  /* 0x000038141a0e7981 */ /* 0x001ee8000c1e1b00 */
[----:B------:R-:W4:Y:S01]  /*1c10*/  LDG.E.64 R42, desc[UR4][R26.64+0x60] ;  /* 0x000060041a2a7981 */ /* 0x000f22000c1e1b00 */
[----:B------:R-:W-:-:S02]  /*1c20*/  IMAD.MOV.U32 R50, RZ, RZ, -0x1 ;  /* 0xffffffffff327424 */ /* 0x000fc400078e00ff */
[----:B------:R-:W-:-:S05]  /*1c30*/  IMAD.MOV.U32 R51, RZ, RZ, RZ ;  /* 0x000000ffff337224 */ /* 0x000fca00078e00ff */
[----:B------:R-:W-:Y:S04]  /*1c40*/  STG.E.64 desc[UR10][R12.64+0x2e0], R50 ;  /* 0x0002e0320c007986 */ /* 0x000fe8000c101b0a */
[----:B------:R-:W-:Y:S04]  /*1c50*/  STG.E desc[UR6][R12.64+0x2dc], R3 ;  /* 0x0002dc030c007986 */ /* 0x000fe8000c101906 */
[----:B------:R-:W-:Y:S04]  /*1c60*/  STG.E.U8 desc[UR4][R12.64+0x2d8], R0 ;  /* 0x0002d8000c007986 */ /* 0x000fe8000c101104 */
[----:B------:R-:W-:Y:S04]  /*1c70*/  STG.E.64 desc[UR24][R12.64+0x2b0], R40 ;  /* 0x0002b0280c007986 */ /* 0x000fe8000c101b18 */
[----:B------:R-:W-:Y:S04]  /*1c80*/  STG.E.64 desc[UR22][R12.64+0x2b8], R38 ;  /* 0x0002b8260c007986 */ /* 0x000fe8000c101b16 */
[----:B------:R-:W-:Y:S04]  /*1c90*/  STG.E.64 desc[UR8][R12.64+0x2c0], R6 ;  /* 0x0002c0060c007986 */ /* 0x000fe8000c101b08 */
[----:B------:R-:W-:Y:S01]  /*1ca0*/  STG.E.64 desc[UR14][R12.64+0x300], RZ ;  /* 0x000300ff0c007986 */ /* 0x000fe2000c101b0e */
[----:B--2---:R-:W-:-:S02]  /*1cb0*/  DADD R48, -R40, R44 ;  /* 0x0000000028307229 */ /* 0x004fc4000000012c */
[----:B---3--:R-:W-:Y:S02]  /*1cc0*/  DADD R4, R6, -R14 ;  /* 0x0000000006047229 */ /* 0x008fe4000000080e */
[----:B----4-:R-:W-:-:S06]  /*1cd0*/  DADD R46, -R38, R42 ;  /* 0x00000000262e7229 */ /* 0x010fcc000000012a */
[----:B------:R-:W-:-:S06]  /*1ce0*/  DSETP.GT.AND P0, PT, R4, R48, PT ;  /* 0x000000300400722a */ /* 0x000fcc0003f04000 */
[----:B------:R-:W-:Y:S02]  /*1cf0*/  FSEL R10, R4, R48, P0 ;  /* 0x00000030040a7208 */ /* 0x000fe40000000000 */
[----:B------:R-:W-:-:S06]  /*1d00*/  FSEL R11, R5, R49, P0 ;  /* 0x00000031050b7208 */ /* 0x000fcc0000000000 */
[----:B------:R-:W-:Y:S01]  /*1d10*/  DSETP.GT.AND P0, PT, R10, R46, PT ;  /* 0x0000002e0a00722a */ /* 0x000fe20003f04000 */
[----:B------:R0:W-:Y:S01]  /*1d20*/  STG.E.64 desc[UR8][R12.64+0x2a8], R14 ;  /* 0x0002a80e0c007986 */ /* 0x0001e2000c101b08 */
[----:B------:R-:W-:-:S04]  /*1d30*/  DADD R4, R6, R14 ;  /* 0x0000000006047229 */ /* 0x000fc8000000000e */
[----:B------:R-:W-:Y:S02]  /*1d40*/  FSEL R52, R10, R46, P0 ;  /* 0x0000002e0a347208 */ /* 0x000fe40000000000 */
[----:B------:R-:W-:Y:S01]  /*1d50*/  FSEL R53, R11, R47, P0 ;  /* 0x0000002f0b357208 */ /* 0x000fe20000000000 */
[----:B------:R-:W-:Y:S02]  /*1d60*/  DADD R10, R40, R44 ;  /* 0x00000000280a7229 */ /* 0x000fe4000000002c */
[----:B0-----:R-:W-:Y:S02]  /*1d70*/  DADD R14, R38, R42 ;  /* 0x00000000260e7229 */ /* 0x001fe4000000002a */
[----:B------:R-:W-:-:S04]  /*1d80*/  DMUL R50, R4, 0.5 ;  /* 0x3fe0000004327828 */ /* 0x000fc80000000000 */
[----:B------:R-:W-:Y:S02]  /*1d90*/  DMUL R4, R10, 0.5 ;  /* 0x3fe000000a047828 */ /* 0x000fe40000000000 */
[----:B------:R-:W-:Y:S02]  /*1da0*/  DMUL R52, R52, 0.5 ;  /* 0x3fe0000034347828 */ /* 0x000fe40000000000 */
[----:B------:R-:W-:Y:S01]  /*1db0*/  DMUL R10, R14, 0.5 ;  /* 0x3fe000000e0a7828 */ /* 0x000fe20000000000 */
[----:B------:R-:W-:Y:S04]  /*1dc0*/  STG.E.64 desc[UR4][R12.64+0x280], R50 ;  /* 0x000280320c007986 */ /* 0x000fe8000c101b04 */
[----:B------:R-:W-:Y:S04]  /*1dd0*/  STG.E.64 desc[UR6][R12.64+0x2a0], R52 ;  /* 0x0002a0340c007986 */ /* 0x000fe8000c101b06 */
[----:B------:R-:W-:Y:S04]  /*1de0*/  STG.E.64 desc[UR10][R12.64+0x2c8], R44 ;  /* 0x0002c82c0c007986 */ /* 0x000fe8000c101b0a */
[----:B------:R-:W-:Y:S04]  /*1df0*/  STG.E.64 desc[UR12][R12.64+0x2d0], R42 ;  /* 0x0002d02a0c007986 */ /* 0x000fe8000c101b0c */
[----:B------:R-:W-:Y:S04]  /*1e00*/  STG.E.64 desc[UR16][R12.64+0x288], R4 ;  /* 0x000288040c007986 */ /* 0x000fe8000c101b10 */
[----:B------:R-:W-:Y:S04]  /*1e10*/  STG.E.64 desc[UR18][R12.64+0x290], R10 ;  /* 0x0002900a0c007986 */ /* 0x000fe8000c101b12 */
[----:B------:R-:W2:Y:S01]  /*1e20*/  LDG.E.64 R14, desc[UR20][R26.64+0x50] ;  /* 0x000050141a0e7981 */ /* 0x000ea2000c1e1b00 */
[----:B------:R-:W-:-:S03]  /*1e30*/  DSETP.GE.AND P2, PT, R24, R38, PT ;  /* 0x000000261800722a */ /* 0x000fc60003f46000 */
[----:B------:R-:W-:Y:S04]  /*1e40*/  STG.E.64 desc[UR4][R12.64+0x318], R40 ;  /* 0x000318280c007986 */ /* 0x000fe8000c101b04 */
[----:B------:R-:W-:Y:S04]  /*1e50*/  STG.E.64 desc[UR6][R12.64+0x320], R38 ;  /* 0x000320260c007986 */ /* 0x000fe8000c101b06 */
[----:B------:R-:W-:Y:S04]  /*1e60*/  STG.E.64 desc[UR8][R12.64+0x330], R44 ;  /* 0x0003302c0c007986 */ /* 0x000fe8000c101b08 */
[----:B------:R-:W-:Y:S01]  /*1e70*/  STG.E.64 desc[UR14][R12.64+0x338], R42 ;  /* 0x0003382a0c007986 */ /* 0x000fe2000c101b0e */
[----:B------:R-:W-:Y:S01]  /*1e80*/  DSETP.GE.AND P1, PT, R34, R40, PT ;  /* 0x000000282200722a */ /* 0x000fe20003f26000 */
[----:B------:R-:W-:-:S02]  /*1e90*/  VIADD R3, R9, 0x4 ;  /* 0x0000000409037836 */ /* 0x000fc40000000000 */
[----:B------:R-:W-:-:S03]  /*1ea0*/  @!P2 IMAD.MOV R3, RZ, RZ, R9 ;  /* 0x000000ffff03a224 */ /* 0x000fc600078e0209 */
[----:B------:R-:W-:Y:S01]  /*1eb0*/  SEL R0, RZ, 0x2, !P1 ;  /* 0x00000002ff007807 */ /* 0x000fe20004800000 */
[----:B------:R0:W-:Y:S01]  /*1ec0*/  STG.E.64 desc[UR12][R12.64+0x2f0], R4 ;  /* 0x0002f0040c007986 */ /* 0x0001e2000c101b0c */
[----:B------:R-:W-:Y:S01]  /*1ed0*/  MOV R20, 0x2080 ;  /* 0x0000208000147802 */ /* 0x000fe20000000f00 */
[----:B------:R-:W-:Y:S02]  /*1ee0*/  IMAD.MOV.U32 R21, RZ, RZ, 0x0 ;  /* 0x00000000ff157424 */ /* 0x000fe400078e00ff */
[----:B------:R1:W-:Y:S04]  /*1ef0*/  STG.E.64 desc[UR10][R12.64+0x2f8], R10 ;  /* 0x0002f80a0c007986 */ /* 0x0003e8000c101b0a */
[----:B------:R3:W-:Y:S01]  /*1f00*/  STG.E.64 desc[UR22][R12.64+0x310], R6 ;  /* 0x000310060c007986 */ /* 0x0007e2000c101b16 */
[----:B0-----:R-:W-:-:S02]  /*1f10*/  IMAD.MOV.U32 R4, RZ, RZ, R30 ;  /* 0x000000ffff047224 */ /* 0x001fc400078e001e */
[----:B------:R-:W-:Y:S02]  /*1f20*/  IMAD.MOV.U32 R5, RZ, RZ, R31 ;  /* 0x000000ffff057224 */ /* 0x000fe400078e001f */
[----:B-1----:R-:W-:Y:S02]  /*1f30*/  IMAD.MOV.U32 R10, RZ, RZ, R22 ;  /* 0x000000ffff0a7224 */ /* 0x002fe400078e0016 */
[----:B------:R-:W-:Y:S01]  /*1f40*/  IMAD.MOV.U32 R11, RZ, RZ, R19 ;  /* 0x000000ffff0b7224 */ /* 0x000fe200078e0013 */
[----:B--2---:R-:W-:-:S08]  /*1f50*/  DADD R50, -R6, R14 ;  /* 0x0000000006327229 */ /* 0x004fd0000000010e */
[----:B------:R-:W-:-:S06]  /*1f60*/  DSETP.GT.AND P0, PT, R50, R48, PT ;  /* 0x000000303200722a */ /* 0x000fcc0003f04000 */
[----:B------:R-:W-:Y:S02]  /*1f70*/  FSEL R48, R50, R48, P0 ;  /* 0x0000003032307208 */ /* 0x000fe40000000000 */
[----:B------:R-:W-:Y:S01]  /*1f80*/  FSEL R49, R51, R49, P0 ;  /* 0x0000003133317208 */ /* 0x000fe20000000000 */
[----:B------:R-:W-:-:S05]  /*1f90*/  DADD R24, R6, R14 ;  /* 0x0000000006187229 */ /* 0x000fca000000000e */
[----:B------:R-:W-:Y:S02]  /*1fa0*/  DSETP.GT.AND P3, PT, R48, R46, PT ;  /* 0x0000002e3000722a */ /* 0x000fe40003f64000 */
[----:B------:R-:W-:-:S04]  /*1fb0*/  DSETP.GE.AND P0, PT, R32, R6, PT ;  /* 0x000000062000722a */ /* 0x000fc80003f06000 */
[----:B------:R-:W-:Y:S02]  /*1fc0*/  FSEL R32, R48, R46, P3 ;  /* 0x0000002e30207208 */ /* 0x000fe40001800000 */
[----:B------:R-:W-:Y:S01]  /*1fd0*/  FSEL R33, R49, R47, P3 ;  /* 0x0000002f31217208 */ /* 0x000fe20001800000 */
[----:B------:R-:W-:-:S05]  /*1fe0*/  DMUL R24, R24, 0.5 ;  /* 0x3fe0000018187828 */ /* 0x000fca0000000000 */
[----:B------:R-:W-:Y:S01]  /*1ff0*/  DMUL R32, R32, 0.5 ;  /* 0x3fe0000020207828 */ /* 0x000fe20000000000 */
[----:B------:R0:W-:Y:S04]  /*2000*/  STG.E.64 desc[UR16][R12.64+0x328], R14 ;  /* 0x0003280e0c007986 */ /* 0x0001e8000c101b10 */
[----:B------:R0:W-:Y:S04]  /*2010*/  STG.E.64 desc[UR18][R12.64+0x2e8], R24 ;  /* 0x0002e8180c007986 */ /* 0x0001e8000c101b12 */
[----:B------:R0:W-:Y:S01]  /*2020*/  STG.E.64 desc[UR20][R12.64+0x308], R32 ;  /* 0x000308200c007986 */ /* 0x0001e2000c101b14 */
[----:B------:R-:W-:Y:S01]  /*2030*/  SEL R9, RZ, 0x1, !P0 ;  /* 0x00000001ff097807 */ /* 0x000fe20004000000 */
[----:B---3--:R-:W-:-:S02]  /*2040*/  IMAD.MOV.U32 R6, RZ, RZ, R28 ;  /* 0x000000ffff067224 */ /* 0x008fc400078e001c */
[----:B------:R-:W-:Y:S01]  /*2050*/  IMAD.MOV.U32 R7, RZ, RZ, R29 ;  /* 0x000000ffff077224 */ /* 0x000fe200078e001d */
[----:B------:R-:W-:-:S07]  /*2060*/  IADD3 R9, PT, PT, R3, R0, R9 ;  /* 0x0000000003097210 */ /* 0x000fce0007ffe009 */
[----:B0-----:R-:W-:Y:S05]  /*2070*/  CALL.REL.NOINC `($_Z22ConstructOctTreeKernelP4NodeP4BodyS2_Pibiiii$_Z10InsertBodyP4NodeP4Bodyiiii) ;  /* 0xffffffe400b87944 */ /* 0x001fea0003c3ffff */
.L_x_49:
[----:B------:R-:W-:Y:S05]  /*2080*/  BSYNC.RELIABLE B6 ;  /* 0x0000000000067941 */ /* 0x000fea0003800100 */
.L_x_48:
[C---:B------:R-:W-:Y:S02]  /*2090*/  R2UR UR16, R36.reuse ;  /* 0x00000000241072ca */ /* 0x040fe400000e0000 */
[C---:B------:R-:W-:Y:S02]  /*20a0*/  R2UR UR17, R37.reuse ;  /* 0x00000000251172ca */ /* 0x040fe400000e0000 */
[C---:B------:R-:W-:Y:S02]  /*20b0*/  R2UR UR4, R36.reuse ;  /* 0x00000000240472ca */ /* 0x040fe400000e0000 */
[C---:B------:R-:W-:Y:S02]  /*20c0*/  R2UR UR5, R37.reuse ;  /* 0x00000000250572ca */ /* 0x040fe400000e0000 */
[----:B------:R-:W-:Y:S02]  /*20d0*/  R2UR UR10, R36 ;  /* 0x00000000240a72ca */ /* 0x000fe400000e0000 */
[----:B------:R-:W-:-:S02]  /*20e0*/  R2UR UR11, R37 ;  /* 0x00000000250b72ca */ /* 0x000fc400000e0000 */
[C---:B------:R-:W-:Y:S02]  /*20f0*/  R2UR UR12, R36.reuse ;  /* 0x00000000240c72ca */ /* 0x040fe400000e0000 */
[C---:B------:R-:W-:Y:S01]  /*2100*/  R2UR UR13, R37.reuse ;  /* 0x00000000250d72ca */ /* 0x040fe200000e0000 */
[----:B------:R-:W2:Y:S01]  /*2110*/  LDG.E R9, desc[UR16][R26.64+0x4] ;  /* 0x000004101a097981 */ /* 0x000ea2000c1e1900 */
[C---:B------:R-:W-:Y:S02]  /*2120*/  R2UR UR14, R36.reuse ;  /* 0x00000000240e72ca */ /* 0x040fe400000e0000 */
[C---:B------:R-:W-:Y:S02]  /*2130*/  R2UR UR15, R37.reuse ;  /* 0x00000000250f72ca */ /* 0x040fe400000e0000 */
[----:B------:R-:W-:Y:S02]  /*2140*/  R2UR UR6, R36 ;  /* 0x00000000240672ca */ /* 0x000fe400000e0000 */
[----:B------:R-:W-:-:S02]  /*2150*/  R2UR UR7, R37 ;  /* 0x00000000250772ca */ /* 0x000fc400000e0000 */
[----:B------:R-:W-:Y:S02]  /*2160*/  R2UR UR8, R36 ;  /* 0x00000000240872ca */ /* 0x000fe400000e0000 */
[----:B------:R-:W-:Y:S01]  /*2170*/  R2UR UR9, R37 ;  /* 0x00000000250972ca */ /* 0x000fe200000e0000 */
[----:B------:R-:W-:Y:S01]  /*2180*/  IMAD.MOV.U32 R24, RZ, RZ, R28 ;  /* 0x000000ffff187224 */ /* 0x000fe200078e001c */
[----:B------:R0:W5:Y:S01]  /*2190*/  LDG.E.64 R12, desc[UR10][R26.64+0x10] ;  /* 0x0000100a1a0c7981 */ /* 0x000162000c1e1b00 */
[----:B------:R-:W-:Y:S01]  /*21a0*/  IMAD.MOV.U32 R25, RZ, RZ, R29 ;  /* 0x000000ffff197224 */ /* 0x000fe200078e001d */
[----:B------:R-:W-:Y:S02]  /*21b0*/  BSSY.RECONVERGENT B6, `(.L_x_52) ;  /* 0x000002f000067945 */ /* 0x000fe40003800200 */
[----:B------:R0:W5:Y:S01]  /*21c0*/  LDG.E.64 R14, desc[UR12][R26.64+0x18] ;  /* 0x0000180c1a0e7981 */ /* 0x000162000c1e1b00 */
[----:B------:R-:W-:-:S03]  /*21d0*/  IMAD.WIDE R24, R2, 0x60, R24 ;  /* 0x0000006002187825 */ /* 0x000fc600078e0218 */
[----:B------:R0:W5:Y:S04]  /*21e0*/  LDG.E.64 R32, desc[UR14][R26.64+0x20] ;  /* 0x0000200e1a207981 */ /* 0x000168000c1e1b00 */
[----:B------:R0:W5:Y:S04]  /*21f0*/  LDG.E.64 R4, desc[UR4][R24.64+0x18] ;  /* 0x0000180418047981 */ /* 0x000168000c1e1b00 */
[----:B------:R0:W5:Y:S04]  /*2200*/  LDG.E.64 R6, desc[UR6][R24.64+0x20] ;  /* 0x0000200618067981 */ /* 0x000168000c1e1b00 */
[----:B------:R0:W5:Y:S01]  /*2210*/  LDG.E.64 R10, desc[UR8][R24.64+0x28] ;  /* 0x00002808180a7981 */ /* 0x000162000c1e1b00 */
[----:B--2---:R-:W-:-:S13]  /*2220*/  ISETP.GE.AND P0, PT, R9, RZ, PT ;  /* 0x000000ff0900720c */ /* 0x004fda0003f06270 */
[----:B0-----:R-:W-:Y:S05]  /*2230*/  @!P0 BRA `(.L_x_53) ;  /* 0x0000000000988947 */ /* 0x001fea0003800000 */
[----:B-----5:R-:W-:Y:S02]  /*2240*/  DSETP.GE.AND P0, PT, R10, R32, PT ;  /* 0x000000200a00722a */ /* 0x020fe40003f06000 */
[----:B------:R-:W-:Y:S02]  /*2250*/  DSETP.GE.AND P1, PT, R6, R14, PT ;  /* 0x0000000e0600722a */ /* 0x000fe40003f26000 */
[----:B------:R-:W-:Y:S02]  /*2260*/  DSETP.GE.AND P2, PT, R4, R12, PT ;  /* 0x0000000c0400722a */ /* 0x000fe40003f46000 */
[----:B------:R-:W-:Y:S02]  /*2270*/  SEL R0, RZ, 0x4, !P0 ;  /* 0x00000004ff007807 */ /* 0x000fe40004000000 */
[----:B------:R-:W-:Y:S02]  /*2280*/  SEL R3, RZ, 0x2, !P1 ;  /* 0x00000002ff037807 */ /* 0x000fe40004800000 */
[----:B------:R-:W-:-:S04]  /*2290*/  SEL R8, RZ, 0x1, !P2 ;  /* 0x00000001ff087807 */ /* 0x000fc80005000000 */
[----:B------:R-:W-:-:S05]  /*22a0*/  IADD3 R0, PT, PT, R0, R3, R8 ;  /* 0x0000000300007210 */ /* 0x000fca0007ffe008 */
[----:B------:R-:W-:-:S05]  /*22b0*/  IMAD.IADD R9, R9, 0x1, R0 ;  /* 0x0000000109097824 */ /* 0x000fca00078e0200 */
[----:B------:R-:W-:-:S13]  /*22c0*/  ISETP.GE.AND P0, PT, R9, R22, PT ;  /* 0x000000160900720c */ /* 0x000fda0003f06270 */
[----:B------:R-:W-:Y:S05]  /*22d0*/  @P0 BRA `(.L_x_53) ;  /* 0x0000000000700947 */ /* 0x000fea0003800000 */
[----:B------:R-:W-:Y:S01]  /*22e0*/  IMAD.MOV.U32 R8, RZ, RZ, R2 ;  /* 0x000000ffff087224 */ /* 0x000fe200078e0002 */
[----:B------:R-:W-:Y:S01]  /*22f0*/  MOV R20, 0x2380 ;  /* 0x0000238000147802 */ /* 0x000fe20000000f00 */
[----:B------:R-:W-:Y:S02]  /*2300*/  IMAD.MOV.U32 R4, RZ, RZ, R30 ;  /* 0x000000ffff047224 */ /* 0x000fe400078e001e */
[----:B------:R-:W-:Y:S02]  /*2310*/  IMAD.MOV.U32 R5, RZ, RZ, R31 ;  /* 0x000000ffff057224 */ /* 0x000fe400078e001f */
[----:B------:R-:W-:Y:S02]  /*2320*/  IMAD.MOV.U32 R6, RZ, RZ, R28 ;  /* 0x000000ffff067224 */ /* 0x000fe400078e001c */
[----:B------:R-:W-:Y:S02]  /*2330*/  IMAD.MOV.U32 R7, RZ, RZ, R29 ;  /* 0x000000ffff077224 */ /* 0x000fe400078e001d */
[----:B------:R-:W-:-:S02]  /*2340*/  IMAD.MOV.U32 R10, RZ, RZ, R22 ;  /* 0x000000ffff0a7224 */ /* 0x000fc400078e0016 */
[----:B------:R-:W-:Y:S02]  /*2350*/  IMAD.MOV.U32 R11, RZ, RZ, R19 ;  /* 0x000000ffff0b7224 */ /* 0x000fe400078e0013 */
[----:B------:R-:W-:-:S07]  /*2360*/  IMAD.MOV.U32 R21, RZ, RZ, 0x0 ;  /* 0x00000000ff157424 */ /* 0x000fce00078e00ff */
[----:B------:R-:W-:Y:S05]  /*2370*/  CALL.REL.NOINC `($_Z22ConstructOctTreeKernelP4NodeP4BodyS2_Pibiiii$_Z10InsertBodyP4NodeP4Bodyiiii) ;  /* 0xffffffe000f87944 */ /* 0x000fea0003c3ffff */
        /* <DEDUP_REMOVED lines=8> */
[----:B------:R0:W5:Y:S01]  /*2400*/  LDG.E.64 R12, desc[UR4][R26.64+0x10] ;  /* 0x000010041a0c7981 */ /* 0x000162000c1e1b00 */
[C---:B------:R-:W-:Y:S02]  /*2410*/  R2UR UR12, R36.reuse ;  /* 0x00000000240c72ca */ /* 0x040fe400000e0000 */
[C---:B------:R-:W-:Y:S01]  /*2420*/  R2UR UR13, R37.reuse ;  /* 0x00000000250d72ca */ /* 0x040fe200000e0000 */
[----:B------:R0:W5:Y:S01]  /*2430*/  LDG.E.64 R14, desc[UR6][R26.64+0x18] ;  /* 0x000018061a0e7981 */ /* 0x000162000c1e1b00 */
[----:B------:R-:W-:Y:S02]  /*2440*/  R2UR UR14, R36 ;  /* 0x00000000240e72ca */ /* 0x000fe400000e0000 */
[----:B------:R-:W-:Y:S01]  /*2450*/  R2UR UR15, R37 ;  /* 0x00000000250f72ca */ /* 0x000fe200000e0000 */
[----:B------:R0:W5:Y:S04]  /*2460*/  LDG.E.64 R32, desc[UR8][R26.64+0x20] ;  /* 0x000020081a207981 */ /* 0x000168000c1e1b00 */
[----:B------:R0:W5:Y:S04]  /*2470*/  LDG.E.64 R4, desc[UR10][R24.64+0x18] ;  /* 0x0000180a18047981 */ /* 0x000168000c1e1b00 */
[----:B------:R0:W5:Y:S04]  /*2480*/  LDG.E.64 R6, desc[UR12][R24.64+0x20] ;  /* 0x0000200c18067981 */ /* 0x000168000c1e1b00 */
[----:B------:R0:W5:Y:S02]  /*2490*/  LDG.E.64 R10, desc[UR14][R24.64+0x28] ;  /* 0x0000280e180a7981 */ /* 0x000164000c1e1b00 */
.L_x_53:
[----:B------:R-:W-:Y:S05]  /*24a0*/  BSYNC.RECONVERGENT B6 ;  /* 0x0000000000067941 */ /* 0x000fea0003800200 */
.L_x_52:
[C---:B------:R-:W-:Y:S02]  /*24b0*/  R2UR UR6, R36.reuse ;  /* 0x00000000240672ca */ /* 0x040fe400000e0000 */
[C---:B------:R-:W-:Y:S02]  /*24c0*/  R2UR UR7, R37.reuse ;  /* 0x00000000250772ca */ /* 0x040fe400000e0000 */
[----:B------:R-:W-:Y:S02]  /*24d0*/  R2UR UR4, R36 ;  /* 0x00000000240472ca */ /* 0x000fe400000e0000 */
[----:B------:R-:W-:-:S09]  /*24e0*/  R2UR UR5, R37 ;  /* 0x00000000250572ca */ /* 0x000fd200000e0000 */
[----:B0-----:R-:W2:Y:S04]  /*24f0*/  LDG.E.64 R24, desc[UR6][R24.64+0x8] ;  /* 0x0000080618187981 */ /* 0x001ea8000c1e1b00 */
[----:B------:R-:W3:Y:S01]  /*2500*/  LDG.E.64 R22, desc[UR4][R26.64+0x28] ;  /* 0x000028041a167981 */ /* 0x000ee2000c1e1b00 */
[----:B------:R-:W-:Y:S01]  /*2510*/  BSSY.RECONVERGENT B7, `(.L_x_54) ;  /* 0x000002b000077945 */ /* 0x000fe20003800200 */
[C---:B--2--5:R-:W-:Y:S02]  /*2520*/  DMUL R30, R24.reuse, R4 ;  /* 0x00000004181e7228 */ /* 0x064fe40000000000 */
[----:B------:R-:W-:Y:S02]  /*2530*/  DMUL R28, R24, R6 ;  /* 0x00000006181c7228 */ /* 0x000fe40000000000 */
[----:B---3--:R-:W-:-:S02]  /*2540*/  DADD R38, R22, R24 ;  /* 0x0000000016267229 */ /* 0x008fc40000000018 */
[----:B------:R-:W-:Y:S02]  /*2550*/  DMUL R10, R24, R10 ;  /* 0x0000000a180a7228 */ /* 0x000fe40000000000 */
[C---:B------:R-:W-:Y:S02]  /*2560*/  DFMA R30, R22.reuse, R12, R30 ;  /* 0x0000000c161e722b */ /* 0x040fe4000000001e */
[----:B------:R-:W-:Y:S02]  /*2570*/  DFMA R28, R22, R14, R28 ;  /* 0x0000000e161c722b */ /* 0x000fe4000000001c */
[----:B------:R-:W-:Y:S02]  /*2580*/  DSETP.GT.AND P0, PT, R38, RZ, PT ;  /* 0x000000ff2600722a */ /* 0x000fe40003f04000 */
[----:B------:R-:W-:-:S12]  /*2590*/  DFMA R22, R22, R32, R10 ;  /* 0x000000201616722b */ /* 0x000fd8000000000a */
[----:B------:R-:W-:Y:S05]  /*25a0*/  @!P0 BRA `(.L_x_55) ;  /* 0x0000000000848947 */ /* 0x000fea0003800000 */
[----:B------:R-:W0:Y:S01]  /*25b0*/  MUFU.RCP64H R3, R39 ;  /* 0x0000002700037308 */ /* 0x000e220000001800 */
[----:B------:R-:W-:Y:S01]  /*25c0*/  VIADD R2, R39, 0x300402 ;  /* 0x0030040227027836 */ /* 0x000fe20000000000 */
[----:B------:R-:W-:Y:S04]  /*25d0*/  BSSY.RECONVERGENT B6, `(.L_x_56) ;  /* 0x000000f000067945 */ /* 0x000fe80003800200 */
[----:B------:R-:W-:Y:S01]  /*25e0*/  FSETP.GEU.AND P0, PT, |R2|, 5.8789094863358348022e-39, PT ;  /* 0x004004020200780b */ /* 0x000fe20003f0e200 */
[----:B0-----:R-:W-:-:S08]  /*25f0*/  DFMA R4, -R38, R2, 1 ;  /* 0x3ff000002604742b */ /* 0x001fd00000000102 */
[----:B------:R-:W-:-:S08]  /*2600*/  DFMA R4, R4, R4, R4 ;  /* 0x000000040404722b */ /* 0x000fd00000000004 */
[----:B------:R-:W-:-:S08]  /*2610*/  DFMA R4, R2, R4, R2 ;  /* 0x000000040204722b */ /* 0x000fd00000000002 */
[----:B------:R-:W-:-:S08]  /*2620*/  DFMA R6, -R38, R4, 1 ;  /* 0x3ff000002606742b */ /* 0x000fd00000000104 */
[----:B------:R-:W-:Y:S01]  /*2630*/  DFMA R4, R4, R6, R4 ;  /* 0x000000060404722b */ /* 0x000fe20000000004 */
[----:B------:R-:W-:Y:S10]  /*2640*/  @P0 BRA `(.L_x_57) ;  /* 0x00000000001c0947 */ /* 0x000ff40003800000 */
[----:B------:R-:W-:Y:S01]  /*2650*/  LOP3.LUT R6, R39, 0x7fffffff, RZ, 0xc0, !PT ;  /* 0x7fffffff27067812 */ /* 0x000fe200078ec0ff */
[----:B------:R-:W-:Y:S01]  /*2660*/  IMAD.MOV.U32 R4, RZ, RZ, R38 ;  /* 0x000000ffff047224 */ /* 0x000fe200078e0026 */
[----:B------:R-:W-:Y:S01]  /*2670*/  MOV R20, 0x26c0 ;  /* 0x000026c000147802 */ /* 0x000fe20000000f00 */
[----:B------:R-:W-:Y:S02]  /*2680*/  IMAD.MOV.U32 R5, RZ, RZ, R39 ;  /* 0x000000ffff057224 */ /* 0x000fe400078e0027 */
[----:B------:R-:W-:Y:S02]  /*2690*/  VIADD R6, R6, 0xfff00000 ;  /* 0xfff0000006067836 */ /* 0x000fe40000000000 */
[----:B------:R-:W-:-:S07]  /*26a0*/  IMAD.MOV.U32 R21, RZ, RZ, 0x0 ;  /* 0x00000000ff157424 */ /* 0x000fce00078e00ff */
[----:B------:R-:W-:Y:S05]  /*26b0*/  CALL.REL.NOINC `($__internal_2_$__cuda_sm20_dblrcp_rn_slowpath_v3) ;  /* 0x0000000000e47944 */ /* 0x000fea0003c00000 */
.L_x_57:
[----:B------:R-:W-:Y:S05]  /*26c0*/  BSYNC.RECONVERGENT B6 ;  /* 0x0000000000067941 */ /* 0x000fea0003800200 */
.L_x_56:
[C---:B------:R-:W-:Y:S01]  /*26d0*/  R2UR UR4, R36.reuse ;  /* 0x00000000240472ca */ /* 0x040fe200000e0000 */
[-C--:B------:R-:W-:Y:S01]  /*26e0*/  DMUL R30, R30, R4.reuse ;  /* 0x000000041e1e7228 */ /* 0x080fe20000000000 */
[C---:B------:R-:W-:Y:S01]  /*26f0*/  R2UR UR5, R37.reuse ;  /* 0x00000000250572ca */ /* 0x040fe200000e0000 */
[-C--:B------:R-:W-:Y:S01]  /*2700*/  DMUL R28, R28, R4.reuse ;  /* 0x000000041c1c7228 */ /* 0x080fe20000000000 */
[C---:B------:R-:W-:Y:S01]  /*2710*/  R2UR UR6, R36.reuse ;  /* 0x00000000240672ca */ /* 0x040fe200000e0000 */
[----:B------:R-:W-:Y:S01]  /*2720*/  DMUL R22, R22, R4 ;  /* 0x0000000416167228 */ /* 0x000fe20000000000 */
[C---:B------:R-:W-:Y:S02]  /*2730*/  R2UR UR7, R37.reuse ;  /* 0x00000000250772ca */ /* 0x040fe400000e0000 */
[----:B------:R-:W-:Y:S02]  /*2740*/  R2UR UR8, R36 ;  /* 0x00000000240872ca */ /* 0x000fe400000e0000 */
[----:B------:R-:W-:-:S02]  /*2750*/  R2UR UR9, R37 ;  /* 0x00000000250972ca */ /* 0x000fc400000e0000 */
[----:B------:R-:W-:Y:S02]  /*2760*/  R2UR UR10, R36 ;  /* 0x00000000240a72ca */ /* 0x000fe400000e0000 */
[----:B------:R-:W-:Y:S01]  /*2770*/  R2UR UR11, R37 ;  /* 0x00000000250b72ca */ /* 0x000fe200000e0000 */
[----:B------:R0:W-:Y:S04]  /*2780*/  STG.E.64 desc[UR4][R26.64+0x10], R30 ;  /* 0x0000101e1a007986 */ /* 0x0001e8000c101b04 */
[----:B------:R0:W-:Y:S04]  /*2790*/  STG.E.64 desc[UR6][R26.64+0x18], R28 ;  /* 0x0000181c1a007986 */ /* 0x0001e8000c101b06 */
[----:B------:R0:W-:Y:S04]  /*27a0*/  STG.E.64 desc[UR8][R26.64+0x20], R22 ;  /* 0x000020161a007986 */ /* 0x0001e8000c101b08 */
[----:B------:R0:W-:Y:S02]  /*27b0*/  STG.E.64 desc[UR10][R26.64+0x28], R38 ;  /* 0x000028261a007986 */ /* 0x0001e4000c101b0a */
.L_x_55:
[----:B------:R-:W-:Y:S05]  /*27c0*/  BSYNC.RECONVERGENT B7 ;  /* 0x0000000000077941 */ /* 0x000fea0003800200 */
.L_x_54:
[----:B------:R-:W-:Y:S02]  /*27d0*/  R2UR UR4, R36 ;  /* 0x00000000240472ca */ /* 0x000fe400000e0000 */
[----:B------:R-:W-:-:S13]  /*27e0*/  R2UR UR5, R37 ;  /* 0x00000000250572ca */ /* 0x000fda00000e0000 */
[----:B------:R-:W2:Y:S02]  /*27f0*/  LDG.E R0, desc[UR4][R26.64+0xc] ;  /* 0x00000c041a007981 */ /* 0x000ea4000c1e1900 */
[----:B--2---:R-:W-:-:S05]  /*2800*/  VIADD R3, R0, 0x1 ;  /* 0x0000000100037836 */ /* 0x004fca0000000000 */
[----:B------:R2:W-:Y:S02]  /*2810*/  STG.E desc[UR4][R26.64+0xc], R3 ;  /* 0x00000c031a007986 */ /* 0x0005e4000c101904 */
.L_x_51:
[----:B------:R-:W-:Y:S05]  /*2820*/  BSYNC B8 ;  /* 0x0000000000087941 */ /* 0x000fea0003800000 */
.L_x_47:
[----:B------:R-:W3:Y:S01]  /*2830*/  LDL R20, [R1+0x14] ;  /* 0x0000140001147983 */ /* 0x000ee20000100800 */
[----:B------:R4:W-:Y:S05]  /*2840*/  BMOV.32 B6, R16 ;  /* 0x0000001006007356 */ /* 0x0009ea0000000000 */
[----:B------:R-:W3:Y:S01]  /*2850*/  LDL R21, [R1+0x18] ;  /* 0x0000180001157983 */ /* 0x000ee20000100800 */
[----:B------:R5:W-:Y:S05]  /*2860*/  BMOV.32 B7, R17 ;  /* 0x0000001107007356 */ /* 0x000bea0000000000 */
[----:B------:R0:W-:Y:S05]  /*2870*/  BMOV.32 B8, R18 ;  /* 0x0000001208007356 */ /* 0x0001ea0000000000 */
[----:B-1----:R-:W3:Y:S04]  /*2880*/  LDL R2, [R1] ;  /* 0x0000000001027983 */ /* 0x002ee80000100800 */
[----:B----4-:R-:W3:Y:S04]  /*2890*/  LDL R16, [R1+0x4] ;  /* 0x0000040001107983 */ /* 0x010ee80000100800 */
[----:B-----5:R-:W3:Y:S04]  /*28a0*/  LDL R17, [R1+0x8] ;  /* 0x0000080001117983 */ /* 0x020ee80000100800 */
[----:B0-----:R-:W3:Y:S04]  /*28b0*/  LDL R18, [R1+0xc] ;  /* 0x00000c0001127983 */ /* 0x001ee80000100800 */
[----:B------:R-:W3:Y:S04]  /*28c0*/  LDL R19, [R1+0x10] ;  /* 0x0000100001137983 */ /* 0x000ee80000100800 */
[----:B------:R-:W3:Y:S04]  /*28d0*/  LDL R22, [R1+0x1c] ;  /* 0x00001c0001167983 */ /* 0x000ee80000100800 */
[----:B------:R-:W3:Y:S04]  /*28e0*/  LDL R23, [R1+0x20] ;  /* 0x0000200001177983 */ /* 0x000ee80000100800 */
[----:B------:R-:W3:Y:S04]  /*28f0*/  LDL R24, [R1+0x24] ;  /* 0x0000240001187983 */ /* 0x000ee80000100800 */
[----:B------:R-:W3:Y:S04]  /*2900*/  LDL R25, [R1+0x28] ;  /* 0x0000280001197983 */ /* 0x000ee80000100800 */
[----:B--2---:R-:W3:Y:S04]  /*2910*/  LDL R26, [R1+0x2c] ;  /* 0x00002c00011a7983 */ /* 0x004ee80000100800 */
[----:B------:R-:W3:Y:S04]  /*2920*/  LDL R27, [R1+0x30] ;  /* 0x00003000011b7983 */ /* 0x000ee80000100800 */
        /* <DEDUP_REMOVED lines=15> */
[----:B------:R0:W3:Y:S02]  /*2a20*/  LDL R55, [R1+0x70] ;  /* 0x0000700001377983 */ /* 0x0000e40000100800 */
[----:B0-----:R-:W-:Y:S01]  /*2a30*/  VIADD R1, R1, 0x78 ;  /* 0x0000007801017836 */ /* 0x001fe20000000000 */
[----:B---3--:R-:W-:Y:S06]  /*2a40*/  RET.REL.NODEC R20 `(_Z22ConstructOctTreeKernelP4NodeP4BodyS2_Pibiiii) ;  /* 0xffffffd4146c7950 */ /* 0x008fec0003c3ffff */
        .weak           $__internal_2_$__cuda_sm20_dblrcp_rn_slowpath_v3
        .type           $__internal_2_$__cuda_sm20_dblrcp_rn_slowpath_v3,@function
        .size           $__internal_2_$__cuda_sm20_dblrcp_rn_slowpath_v3,(.L_x_74 - $__internal_2_$__cuda_sm20_dblrcp_rn_slowpath_v3)
$__internal_2_$__cuda_sm20_dblrcp_rn_slowpath_v3:
[----:B------:R-:W-:Y:S02]  /*2a50*/  VIADD R1, R1, 0xfffffff8 ;  /* 0xfffffff801017836 */ /* 0x000fe40000000000 */
[----:B------:R-:W-:-:S03]  /*2a60*/  IMAD.MOV.U32 R3, RZ, RZ, R5 ;  /* 0x000000ffff037224 */ /* 0x000fc600078e0005 */
[----:B------:R0:W-:Y:S02]  /*2a70*/  STL [R1], R2 ;  /* 0x0000000201007387 */ /* 0x0001e40000100800 */
[----:B0-----:R-:W-:-:S06]  /*2a80*/  IMAD.MOV.U32 R2, RZ, RZ, R4 ;  /* 0x000000ffff027224 */ /* 0x001fcc00078e0004 */
[----:B------:R-:W-:Y:S01]  /*2a90*/  DSETP.GTU.AND P0, PT, |R2|, +INF , PT ;  /* 0x7ff000000200742a */ /* 0x000fe20003f0c200 */
[----:B------:R-:W-:-:S13]  /*2aa0*/  BSSY.RECONVERGENT B0, `(.L_x_58) ;  /* 0x0000022000007945 */ /* 0x000fda0003800200 */
[----:B------:R-:W-:Y:S05]  /*2ab0*/  @P0 BRA `(.L_x_59) ;  /* 0x0000000000780947 */ /* 0x000fea0003800000 */
[----:B------:R-:W-:-:S05]  /*2ac0*/  LOP3.LUT R8, R3, 0x7fffffff, RZ, 0xc0, !PT ;  /* 0x7fffffff03087812 */ /* 0x000fca00078ec0ff */
[----:B------:R-:W-:-:S05]  /*2ad0*/  VIADD R0, R8, 0xffffffff ;  /* 0xffffffff08007836 */ /* 0x000fca0000000000 */
[----:B------:R-:W-:-:S13]  /*2ae0*/  ISETP.GE.U32.AND P0, PT, R0, 0x7fefffff, PT ;  /* 0x7fefffff0000780c */ /* 0x000fda0003f06070 */
[----:B------:R-:W-:Y:S01]  /*2af0*/  @P0 LOP3.LUT R5, R3, 0x7ff00000, RZ, 0x3c, !PT ;  /* 0x7ff0000003050812 */ /* 0x000fe200078e3cff */
[----:B------:R-:W-:Y:S01]  /*2b00*/  @P0 IMAD.MOV.U32 R4, RZ, RZ, RZ ;  /* 0x000000ffff040224 */ /* 0x000fe200078e00ff */
[----:B------:R-:W-:Y:S06]  /*2b10*/  @P0 BRA `(.L_x_60) ;  /* 0x0000000000680947 */ /* 0x000fec0003800000 */
[----:B------:R-:W-:-:S13]  /*2b20*/  ISETP.GE.U32.AND P0, PT, R8, 0x1000001, PT ;  /* 0x010000010800780c */ /* 0x000fda0003f06070 */
[----:B------:R-:W-:Y:S05]  /*2b30*/  @!P0 BRA `(.L_x_61) ;  /* 0x0000000000348947 */ /* 0x000fea0003800000 */
[----:B------:R-:W-:Y:S02]  /*2b40*/  VIADD R9, R3, 0xc0200000 ;  /* 0xc020000003097836 */ /* 0x000fe40000000000 */
[----:B------:R-:W-:Y:S02]  /*2b50*/  IMAD.MOV.U32 R8, RZ, RZ, R2 ;  /* 0x000000ffff087224 */ /* 0x000fe400078e0002 */
[----:B------:R-:W0:Y:S04]  /*2b60*/  MUFU.RCP64H R7, R9 ;  /* 0x0000000900077308 */ /* 0x000e280000001800 */
[----:B0-----:R-:W-:-:S08]  /*2b70*/  DFMA R4, -R8, R6, 1 ;  /* 0x3ff000000804742b */ /* 0x001fd00000000106 */
[----:B------:R-:W-:-:S08]  /*2b80*/  DFMA R4, R4, R4, R4 ;  /* 0x000000040404722b */ /* 0x000fd00000000004 */
[----:B------:R-:W-:-:S08]  /*2b90*/  DFMA R4, R6, R4, R6 ;  /* 0x000000040604722b */ /* 0x000fd00000000006 */
[----:B------:R-:W-:-:S08]  /*2ba0*/  DFMA R6, -R8, R4, 1 ;  /* 0x3ff000000806742b */ /* 0x000fd00000000104 */
[----:B------:R-:W-:-:S08]  /*2bb0*/  DFMA R6, R4, R6, R4 ;  /* 0x000000060406722b */ /* 0x000fd00000000004 */
[----:B------:R-:W-:-:S08]  /*2bc0*/  DMUL R6, R6, 2.2250738585072013831e-308 ;  /* 0x0010000006067828 */ /* 0x000fd00000000000 */
[----:B------:R-:W-:-:S08]  /*2bd0*/  DFMA R2, -R2, R6, 1 ;  /* 0x3ff000000202742b */ /* 0x000fd00000000106 */
[----:B------:R-:W-:-:S08]  /*2be0*/  DFMA R2, R2, R2, R2 ;  /* 0x000000020202722b */ /* 0x000fd00000000002 */
[----:B------:R-:W-:Y:S01]  /*2bf0*/  DFMA R4, R6, R2, R6 ;  /* 0x000000020604722b */ /* 0x000fe20000000006 */
[----:B------:R-:W-:Y:S10]  /*2c00*/  BRA `(.L_x_60) ;  /* 0x00000000002c7947 */ /* 0x000ff40003800000 */
.L_x_61:
[----:B------:R-:W-:-:S06]  /*2c10*/  DMUL R2, R2, 8.11296384146066816958e+31 ;  /* 0x4690000002027828 */ /* 0x000fcc0000000000 */
[----:B------:R-:W0:Y:S02]  /*2c20*/  MUFU.RCP64H R7, R3 ;  /* 0x0000000300077308 */ /* 0x000e240000001800 */
[----:B0-----:R-:W-:-:S08]  /*2c30*/  DFMA R4, -R2, R6, 1 ;  /* 0x3ff000000204742b */ /* 0x001fd00000000106 */
[----:B------:R-:W-:-:S08]  /*2c40*/  DFMA R4, R4, R4, R4 ;  /* 0x000000040404722b */ /* 0x000fd00000000004 */
[----:B------:R-:W-:-:S08]  /*2c50*/  DFMA R4, R6, R4, R6 ;  /* 0x000000040604722b */ /* 0x000fd00000000006 */
[----:B------:R-:W-:-:S08]  /*2c60*/  DFMA R6, -R2, R4, 1 ;  /* 0x3ff000000206742b */ /* 0x000fd00000000104 */
[----:B------:R-:W-:-:S08]  /*2c70*/  DFMA R4, R4, R6, R4 ;  /* 0x000000060404722b */ /* 0x000fd00000000004 */
[----:B------:R-:W-:Y:S01]  /*2c80*/  DMUL R4, R4, 8.11296384146066816958e+31 ;  /* 0x4690000004047828 */ /* 0x000fe20000000000 */
[----:B------:R-:W-:Y:S10]  /*2c90*/  BRA `(.L_x_60) ;  /* 0x0000000000087947 */ /* 0x000ff40003800000 */
.L_x_59:
[----:B------:R-:W-:Y:S01]  /*2ca0*/  LOP3.LUT R5, R3, 0x80000, RZ, 0xfc, !PT ;  /* 0x0008000003057812 */ /* 0x000fe200078efcff */
[----:B------:R-:W-:-:S07]  /*2cb0*/  IMAD.MOV.U32 R4, RZ, RZ, R2 ;  /* 0x000000ffff047224 */ /* 0x000fce00078e0002 */
.L_x_60:
[----:B------:R-:W-:Y:S05]  /*2cc0*/  BSYNC.RECONVERGENT B0 ;  /* 0x0000000000007941 */ /* 0x000fea0003800200 */
.L_x_58:
[----:B------:R0:W2:Y:S02]  /*2cd0*/  LDL R2, [R1] ;  /* 0x0000000001027983 */ /* 0x0000a40000100800 */
[----:B0-----:R-:W-:Y:S01]  /*2ce0*/  VIADD R1, R1, 0x8 ;  /* 0x0000000801017836 */ /* 0x001fe20000000000 */
[----:B--2---:R-:W-:Y:S06]  /*2cf0*/  RET.REL.NODEC R20 `(_Z22ConstructOctTreeKernelP4NodeP4BodyS2_Pibiiii) ;  /* 0xffffffd014c07950 */ /* 0x004fec0003c3ffff */
.L_x_62:
        /* <DEDUP_REMOVED lines=16> */
.L_x_74:


//--------------------- .text._Z24ComputeBoundingBoxKernelP4NodeP4BodyPibS3_i --------------------------
	.section	.text._Z24ComputeBoundingBoxKernelP4NodeP4BodyPibS3_i,"ax",@progbits
	.align	128
        .global         _Z24ComputeBoundingBoxKernelP4NodeP4BodyPibS3_i
        .type           _Z24ComputeBoundingBoxKernelP4NodeP4BodyPibS3_i,@function
        .size           _Z24ComputeBoundingBoxKernelP4NodeP4BodyPibS3_i,(.L_x_77 - _Z24ComputeBoundingBoxKernelP4NodeP4BodyPibS3_i)
        .other          _Z24ComputeBoundingBoxKernelP4NodeP4BodyPibS3_i,@"STO_CUDA_ENTRY STV_DEFAULT"
_Z24ComputeBoundingBoxKernelP4NodeP4BodyPibS3_i:
.text._Z24ComputeBoundingBoxKernelP4NodeP4BodyPibS3_i:
        /* <DEDUP_REMOVED lines=10> */
[----:B------:R-:W-:Y:S01]  /*00a0*/  ISETP.NE.AND P0, PT, RZ, UR4, PT ;  /* 0x00000004ff007c0c */ /* 0x000fe2000bf05270 */
[----:B------:R-:W1:Y:S01]  /*00b0*/  LDC.64 R4, c[0x0][0x388] ;  /* 0x0000e200ff047b82 */ /* 0x000e620000000a00 */
[----:B--2---:R-:W-:-:S04]  /*00c0*/  ISETP.EQ.U32.AND P1, PT, R2, RZ, PT ;  /* 0x000000ff0200720c */ /* 0x004fc80003f22070 */
[----:B------:R-:W-:Y:S01]  /*00d0*/  ISETP.EQ.OR.EX P0, PT, R3, RZ, !P0, P1 ;  /* 0x000000ff0300720c */ /* 0x000fe20004702710 */
[----:B0-----:R-:W-:-:S05]  /*00e0*/  IMAD R7, R13, UR5, R0 ;  /* 0x000000050d077c24 */ /* 0x001fca000f8e0200 */
[C---:B---3--:R-:W-:Y:S02]  /*00f0*/  ISETP.GE.OR P0, PT, R7.reuse, UR8, P0 ;  /* 0x0000000807007c0c */ /* 0x048fe40008706670 */
[----:B------:R-:W-:-:S11]  /*0100*/  ISETP.GE.AND P1, PT, R7, UR8, PT ;  /* 0x0000000807007c0c */ /* 0x000fd6000bf26270 */
[----:B-1--4-:R-:W-:Y:S05]  /*0110*/  @P0 BRA `(.L_x_64) ;  /* 0x00000000000c0947 */ /* 0x012fea0003800000 */
[----:B------:R-:W0:Y:S02]  /*0120*/  LDC.64 R2, c[0x0][0x390] ;  /* 0x0000e400ff027b82 */ /* 0x000e240000000a00 */
[----:B0-----:R-:W-:-:S05]  /*0130*/  IMAD.WIDE R2, R7, 0x4, R2 ;  /* 0x0000000407027825 */ /* 0x001fca00078e0202 */
[----:B------:R0:W5:Y:S02]  /*0140*/  LDG.E R7, desc[UR6][R2.64] ;  /* 0x0000000602077981 */ /* 0x000164000c1e1900 */
.L_x_64:
[----:B------:R-:W-:Y:S05]  /*0150*/  BSYNC.RECONVERGENT B0 ;  /* 0x0000000000007941 */ /* 0x000fea0003800200 */
.L_x_63:
[----:B------:R-:W-:Y:S02]  /*0160*/  IMAD.MOV.U32 R22, RZ, RZ, -0x1 ;  /* 0xffffffffff167424 */ /* 0x000fe400078e00ff */
[----:B------:R-:W-:Y:S02]  /*0170*/  IMAD.MOV.U32 R23, RZ, RZ, 0x7fefffff ;  /* 0x7fefffffff177424 */ /* 0x000fe400078e00ff */
[----:B-----5:R-:W-:Y:S01]  /*0180*/  IMAD.WIDE R20, R7, 0x60, R4 ;  /* 0x0000006007147825 */ /* 0x020fe200078e0204 */
[----:B------:R-:W-:-:S03]  /*0190*/  MOV R4, 0xffffffff ;  /* 0xffffffff00047802 */ /* 0x000fc60000000f00 */
[----:B0-----:R-:W-:Y:S02]  /*01a0*/  IMAD.MOV.U32 R2, RZ, RZ, -0x1 ;  /* 0xffffffffff027424 */ /* 0x001fe400078e00ff */
[----:B------:R-:W-:Y:S01]  /*01b0*/  IMAD.MOV.U32 R3, RZ, RZ, 0x7fefffff ;  /* 0x7fefffffff037424 */ /* 0x000fe200078e00ff */
[----:B------:R-:W-:Y:S01]  /*01c0*/  MOV R9, 0xffefffff ;  /* 0xffefffff00097802 */ /* 0x000fe20000000f00 */
[----:B------:R-:W-:Y:S01]  /*01d0*/  IMAD.MOV.U32 R5, RZ, RZ, 0x7fefffff ;  /* 0x7fefffffff057424 */ /* 0x000fe200078e00ff */
[----:B------:R-:W2:Y:S01]  /*01e0*/  @!P1 LDG.E.64 R22, desc[UR6][R20.64+0x18] ;  /* 0x0000180614169981 */ /* 0x000ea2000c1e1b00 */
[----:B------:R-:W-:Y:S02]  /*01f0*/  IMAD.MOV.U32 R6, RZ, RZ, -0x1 ;  /* 0xffffffffff067424 */ /* 0x000fe400078e00ff */
[----:B------:R-:W-:Y:S01]  /*0200*/  IMAD.MOV.U32 R7, RZ, RZ, -0x100001 ;  /* 0xffefffffff077424 */ /* 0x000fe200078e00ff */
[----:B------:R-:W3:Y:S01]  /*0210*/  @!P1 LDG.E.64 R2, desc[UR6][R20.64+0x20] ;  /* 0x0000200614029981 */ /* 0x000ee2000c1e1b00 */
[----:B------:R-:W-:-:S02]  /*0220*/  IMAD.MOV.U32 R8, RZ, RZ, -0x1 ;  /* 0xffffffffff087424 */ /* 0x000fc400078e00ff */
[----:B------:R-:W-:Y:S01]  /*0230*/  IMAD.MOV.U32 R10, RZ, RZ, -0x1 ;  /* 0xffffffffff0a7424 */ /* 0x000fe200078e00ff */
[----:B------:R-:W4:Y:S01]  /*0240*/  @!P1 LDG.E.64 R4, desc[UR6][R20.64+0x28] ;  /* 0x0000280614049981 */ /* 0x000f22000c1e1b00 */
[----:B------:R-:W-:-:S03]  /*0250*/  IMAD.MOV.U32 R11, RZ, RZ, -0x100001 ;  /* 0xffefffffff0b7424 */ /* 0x000fc600078e00ff */
[----:B------:R-:W4:Y:S04]  /*0260*/  @!P1 LDG.E.64 R6, desc[UR6][R20.64+0x18] ;  /* 0x0000180614069981 */ /* 0x000f28000c1e1b00 */
[----:B------:R-:W4:Y:S04]  /*0270*/  @!P1 LDG.E.64 R8, desc[UR6][R20.64+0x20] ;  /* 0x0000200614089981 */ /* 0x000f28000c1e1b00 */
[----:B------:R0:W4:Y:S01]  /*0280*/  @!P1 LDG.E.64 R10, desc[UR6][R20.64+0x28] ;  /* 0x00002806140a9981 */ /* 0x000122000c1e1b00 */
[----:B------:R-:W1:Y:S01]  /*0290*/  S2R R12, SR_CgaCtaId ;  /* 0x00000000000c7919 */ /* 0x000e620000008800 */
[----:B------:R-:W-:-:S04]  /*02a0*/  MOV R15, 0x400 ;  /* 0x00000400000f7802 */ /* 0x000fc80000000f00 */
[----:B-1----:R-:W-:Y:S01]  /*02b0*/  LEA R15, R12, R15, 0x18 ;  /* 0x0000000f0c0f7211 */ /* 0x002fe200078ec0ff */
[----:B------:R-:W-:-:S03]  /*02c0*/  IMAD.MOV.U32 R12, RZ, RZ, R13 ;  /* 0x000000ffff0c7224 */ /* 0x000fc600078e000d */
[----:B------:R-:W-:Y:S01]  /*02d0*/  LEA R14, R0, R15, 0x3 ;  /* 0x0000000f000e7211 */ /* 0x000fe200078e18ff */
[C---:B------:R-:W-:Y:S01]  /*02e0*/  IMAD R17, R12.reuse, 0x8, R15 ;  /* 0x000000080c117824 */ /* 0x040fe200078e020f */
[----:B------:R-:W-:-:S03]  /*02f0*/  ISETP.GE.U32.AND P0, PT, R12, 0x2, PT ;  /* 0x000000020c00780c */ /* 0x000fc60003f06070 */
[----:B------:R-:W-:Y:S02]  /*0300*/  IMAD R16, R0, 0x8, R17 ;  /* 0x0000000800107824 */ /* 0x000fe400078e0211 */
[C---:B------:R-:W-:Y:S02]  /*0310*/  IMAD R17, R13.reuse, 0x10, R14 ;  /* 0x000000100d117824 */ /* 0x040fe400078e020e */
[----:B------:R-:W-:-:S03]  /*0320*/  IMAD R18, R13, 0x10, R16 ;  /* 0x000000100d127824 */ /* 0x000fc600078e0210 */
[C---:B------:R-:W-:Y:S01]  /*0330*/  LEA R19, R13.reuse, R17, 0x4 ;  /* 0x000000110d137211 */ /* 0x040fe200078e20ff */
[----:B0-----:R-:W-:Y:S01]  /*0340*/  IMAD R21, R13, 0x10, R18 ;  /* 0x000000100d157824 */ /* 0x001fe200078e0212 */
[----:B--2---:R0:W-:Y:S04]  /*0350*/  STS.64 [R14], R22 ;  /* 0x000000160e007388 */ /* 0x0041e80000000a00 */
[----:B---3--:R0:W-:Y:S04]  /*0360*/  STS.64 [R16], R2 ;  /* 0x0000000210007388 */ /* 0x0081e80000000a00 */
[----:B----4-:R0:W-:Y:S04]  /*0370*/  STS.64 [R17], R4 ;  /* 0x0000000411007388 */ /* 0x0101e80000000a00 */
[----:B------:R0:W-:Y:S04]  /*0380*/  STS.64 [R18], R6 ;  /* 0x0000000612007388 */ /* 0x0001e80000000a00 */
[----:B------:R0:W-:Y:S04]  /*0390*/  STS.64 [R19], R8 ;  /* 0x0000000813007388 */ /* 0x0001e80000000a00 */
[----:B------:R0:W-:Y:S01]  /*03a0*/  STS.64 [R21], R10 ;  /* 0x0000000a15007388 */ /* 0x0001e20000000a00 */
[----:B------:R-:W-:Y:S06]  /*03b0*/  BAR.SYNC.DEFER_BLOCKING 0x0 ;  /* 0x0000000000007b1d */ /* 0x000fec0000010000 */
[----:B------:R-:W-:Y:S05]  /*03c0*/  @!P0 BRA `(.L_x_65) ;  /* 0x00000004002c8947 */ /* 0x000fea0003800000 */
.L_x_68:
[----:B0-----:R-:W-:Y:S01]  /*03d0*/  SHF.R.U32.HI R3, RZ, 0x1, R12 ;  /* 0x00000001ff037819 */ /* 0x001fe2000001160c */
[----:B------:R-:W-:Y:S03]  /*03e0*/  BSSY.RECONVERGENT B0, `(.L_x_66) ;  /* 0x0000045000007945 */ /* 0x000fe60003800200 */
[----:B------:R-:W-:-:S13]  /*03f0*/  ISETP.GE.U32.AND P0, PT, R0, R3, PT ;  /* 0x000000030000720c */ /* 0x000fda0003f06070 */
[----:B------:R-:W-:Y:S05]  /*0400*/  @P0 BRA `(.L_x_67) ;  /* 0x0000000400080947 */ /* 0x000fea0003800000 */
[C---:B------:R-:W-:Y:S01]  /*0410*/  IMAD R2, R3.reuse, 0x8, R14 ;  /* 0x0000000803027824 */ /* 0x040fe200078e020e */
[----:B------:R-:W0:Y:S01]  /*0420*/  LDS.64 R6, [R14] ;  /* 0x000000000e067984 */ /* 0x000e220000000a00 */
[----:B------:R-:W-:-:S03]  /*0430*/  IMAD R10, R3, 0x8, R16 ;  /* 0x00000008030a7824 */ /* 0x000fc600078e0210 */
[----:B------:R1:W2:Y:S02]  /*0440*/  LDS.64 R4, [R2] ;  /* 0x0000000002047984 */ /* 0x0002a40000000a00 */
[----:B-1----:R-:W-:Y:S02]  /*0450*/  IMAD R2, R13, 0x10, R2 ;  /* 0x000000100d027824 */ /* 0x002fe400078e0202 */
[----:B0-----:R-:W-:Y:S01]  /*0460*/  IMAD.MOV.U32 R8, RZ, RZ, R7 ;  /* 0x000000ffff087224 */ /* 0x001fe200078e0007 */
[----:B--2---:R-:W-:Y:S01]  /*0470*/  DSETP.MIN.AND P0, P1, R6, R4, PT ;  /* 0x000000040600722a */ /* 0x004fe20003900000 */
[----:B------:R-:W-:-:S05]  /*0480*/  MOV R9, R5 ;  /* 0x0000000500097202 */ /* 0x000fca0000000f00 */
[----:B------:R-:W-:Y:S02]  /*0490*/  FSEL R11, R8, R9, P0 ;  /* 0x00000009080b7208 */ /* 0x000fe40000000000 */
[----:B------:R-:W-:-:S06]  /*04a0*/  SEL R8, R6, R4, P0 ;  /* 0x0000000406087207 */ /* 0x000fcc0000000000 */
[----:B------:R-:W-:-:S05]  /*04b0*/  @P1 LOP3.LUT R11, R9, 0x80000, RZ, 0xfc, !PT ;  /* 0x00080000090b1812 */ /* 0x000fca00078efcff */
[----:B------:R-:W-:-:S05]  /*04c0*/  IMAD.MOV.U32 R9, RZ, RZ, R11 ;  /* 0x000000ffff097224 */ /* 0x000fca00078e000b */
[----:B------:R-:W-:Y:S04]  /*04d0*/  STS.64 [R14], R8 ;  /* 0x000000080e007388 */ /* 0x000fe80000000a00 */
[----:B------:R-:W0:Y:S04]  /*04e0*/  LDS.64 R4, [R16] ;  /* 0x0000000010047984 */ /* 0x000e280000000a00 */
[----:B------:R1:W2:Y:S02]  /*04f0*/  LDS.64 R6, [R10] ;  /* 0x000000000a067984 */ /* 0x0002a40000000a00 */
[----:B-1----:R-:W-:-:S02]  /*0500*/  IMAD R10, R13, 0x10, R10 ;  /* 0x000000100d0a7824 */ /* 0x002fc400078e020a */
        /* <DEDUP_REMOVED lines=23> */
[----:B--2---:R-:W-:Y:S01]  /*0680*/  DSETP.MAX.AND P0, P1, R4, R8, PT ;  /* 0x000000080400722a */ /* 0x004fe2000390f000 */
[----:B------:R-:W-:-:S05]  /*0690*/  MOV R20, R9 ;  /* 0x0000000900147202 */ /* 0x000fca0000000f00 */
[----:B------:R-:W-:Y:S02]  /*06a0*/  FSEL R11, R11, R20, P0 ;  /* 0x000000140b0b7208 */ /* 0x000fe40000000000 */
[----:B------:R-:W-:-:S06]  /*06b0*/  SEL R4, R4, R8, P0 ;  /* 0x0000000804047207 */ /* 0x000fcc0000000000 */
[----:B------:R-:W-:-:S05]  /*06c0*/  @P1 LOP3.LUT R11, R20, 0x80000, RZ, 0xfc, !PT ;  /* 0x00080000140b1812 */ /* 0x000fca00078efcff */
[----:B------:R-:W-:-:S05]  /*06d0*/  IMAD.MOV.U32 R5, RZ, RZ, R11 ;  /* 0x000000ffff057224 */ /* 0x000fca00078e000b */
[----:B------:R-:W-:Y:S04]  /*06e0*/  STS.64 [R18], R4 ;  /* 0x0000000412007388 */ /* 0x000fe80000000a00 */
[----:B------:R-:W0:Y:S04]  /*06f0*/  LDS.64 R6, [R2] ;  /* 0x0000000002067984 */ /* 0x000e280000000a00 */
[----:B------:R-:W1:Y:S01]  /*0700*/  LDS.64 R8, [R19] ;  /* 0x0000000013087984 */ /* 0x000e620000000a00 */
[----:B0-----:R-:W-:Y:S01]  /*0710*/  MOV R20, R7 ;  /* 0x0000000700147202 */ /* 0x001fe20000000f00 */
[----:B-1----:R-:W-:Y:S01]  /*0720*/  DSETP.MAX.AND P0, P1, R8, R6, PT ;  /* 0x000000060800722a */ /* 0x002fe2000390f000 */
[----:B------:R-:W-:-:S05]  /*0730*/  IMAD.MOV.U32 R11, RZ, RZ, R9 ;  /* 0x000000ffff0b7224 */ /* 0x000fca00078e0009 */
        /* <DEDUP_REMOVED lines=14> */
[----:B------:R0:W-:Y:S02]  /*0820*/  STS.64 [R21], R4 ;  /* 0x0000000415007388 */ /* 0x0001e40000000a00 */
.L_x_67:
[----:B------:R-:W-:Y:S05]  /*0830*/  BSYNC.RECONVERGENT B0 ;  /* 0x0000000000007941 */ /* 0x000fea0003800200 */
.L_x_66:
[----:B------:R-:W-:Y:S01]  /*0840*/  BAR.SYNC.DEFER_BLOCKING 0x0 ;  /* 0x0000000000007b1d */ /* 0x000fe20000010000 */
[----:B------:R-:W-:Y:S01]  /*0850*/  ISETP.GT.U32.AND P0, PT, R12, 0x3, PT ;  /* 0x000000030c00780c */ /* 0x000fe20003f04070 */
[----:B------:R-:W-:-:S12]  /*0860*/  IMAD.MOV.U32 R12, RZ, RZ, R3 ;  /* 0x000000ffff0c7224 */ /* 0x000fd800078e0003 */
[----:B------:R-:W-:Y:S05]  /*0870*/  @P0 BRA `(.L_x_68) ;  /* 0xfffffff800d40947 */ /* 0x000fea000383ffff */
.L_x_65:
[----:B------:R-:W-:-:S13]  /*0880*/  ISETP.NE.AND P0, PT, R0, RZ, PT ;  /* 0x000000ff0000720c */ /* 0x000fda0003f05270 */
[----:B------:R-:W-:Y:S05]  /*0890*/  @P0 EXIT ;  /* 0x000000000000094d */ /* 0x000fea0003800000 */
[----:B0-----:R-:W0:Y:S01]  /*08a0*/  LDC R7, c[0x0][0x360] ;  /* 0x0000d800ff077b82 */ /* 0x001e220000000800 */
[----:B------:R-:W-:Y:S01]  /*08b0*/  UMOV UR4, 0x400 ;  /* 0x0000040000047882 */ /* 0x000fe20000000000 */
[----:B------:R-:W-:Y:S01]  /*08c0*/  UMOV UR8, 0x47ae147b ;  /* 0x47ae147b00087882 */ /* 0x000fe20000000000 */
[----:B------:R-:W-:-:S05]  /*08d0*/  UMOV UR9, 0x3f847ae1 ;  /* 0x3f847ae100097882 */ /* 0x000fca0000000000 */
[----:B------:R-:W1:Y:S01]  /*08e0*/  S2UR UR5, SR_CgaCtaId ;  /* 0x00000000000579c3 */ /* 0x000e620000008800 */
[----:B0-----:R-:W-:-:S05]  /*08f0*/  IMAD R15, R7, 0x8, R15 ;  /* 0x00000008070f7824 */ /* 0x001fca00078e020f */
[C---:B------:R-:W-:Y:S02]  /*0900*/  LEA R10, R7.reuse, R15, 0x3 ;  /* 0x0000000f070a7211 */ /* 0x040fe400078e18ff */
[----:B------:R-:W-:Y:S01]  /*0910*/  LDS.64 R14, [R15] ;  /* 0x000000000f0e7984 */ /* 0x000fe20000000a00 */
[----:B-1----:R-:W-:Y:S02]  /*0920*/  ULEA UR4, UR5, UR4, 0x18 ;  /* 0x0000000405047291 */ /* 0x002fe4000f8ec0ff */
[C---:B------:R-:W-:Y:S01]  /*0930*/  IMAD R4, R7.reuse, 0x8, R10 ;  /* 0x0000000807047824 */ /* 0x040fe200078e020a */
[----:B------:R-:W-:Y:S01]  /*0940*/  UMOV UR5, 0x3f847ae1 ;  /* 0x3f847ae100057882 */ /* 0x000fe20000000000 */
[----:B------:R-:W-:Y:S02]  /*0950*/  LDS.64 R10, [R10] ;  /* 0x000000000a0a7984 */ /* 0x000fe40000000a00 */
[C---:B------:R-:W-:Y:S02]  /*0960*/  IMAD R0, R7.reuse, 0x8, R4 ;  /* 0x0000000807007824 */ /* 0x040fe400078e0204 */
[----:B------:R-:W-:Y:S02]  /*0970*/  LDS.64 R4, [R4] ;  /* 0x0000000004047984 */ /* 0x000fe40000000a00 */
[----:B------:R-:W-:-:S02]  /*0980*/  IMAD R12, R7, 0x8, R0 ;  /* 0x00000008070c7824 */ /* 0x000fc400078e0200 */
[----:B------:R-:W0:Y:S01]  /*0990*/  LDS.64 R2, [UR4] ;  /* 0x00000004ff027984 */ /* 0x000e220008000a00 */
[----:B------:R-:W-:-:S03]  /*09a0*/  UMOV UR4, 0x47ae147b ;  /* 0x47ae147b00047882 */ /* 0x000fc60000000000 */
[----:B------:R-:W1:Y:S04]  /*09b0*/  LDS.64 R8, [R0] ;  /* 0x0000000000087984 */ /* 0x000e680000000a00 */
[----:B------:R-:W2:Y:S01]  /*09c0*/  LDS.64 R12, [R12] ;  /* 0x000000000c0c7984 */ /* 0x000ea20000000a00 */
[----:B0-----:R-:W-:Y:S02]  /*09d0*/  DADD R6, -R2, R4 ;  /* 0x0000000002067229 */ /* 0x001fe40000000104 */
[----:B-1----:R-:W-:-:S06]  /*09e0*/  DADD R16, -R14, R8 ;  /* 0x000000000e107229 */ /* 0x002fcc0000000108 */
[C---:B------:R-:W-:Y:S02]  /*09f0*/  DFMA R2, R6.reuse, -UR4, R2 ;  /* 0x8000000406027c2b */ /* 0x040fe40008000002 */
[----:B------:R-:W-:Y:S02]  /*0a00*/  DFMA R4, R6, UR8, R4 ;  /* 0x0000000806047c2b */ /* 0x000fe40008000004 */
[C---:B------:R-:W-:Y:S01]  /*0a10*/  DFMA R14, R16.reuse, -UR4, R14 ;  /* 0x80000004100e7c2b */ /* 0x040fe2000800000e */
[----:B------:R-:W0:Y:S01]  /*0a20*/  LDC.64 R6, c[0x0][0x380] ;  /* 0x0000e000ff067b82 */ /* 0x000e220000000a00 */
[----:B------:R-:W-:Y:S02]  /*0a30*/  DFMA R8, R16, UR8, R8 ;  /* 0x0000000810087c2b */ /* 0x000fe40008000008 */
[----:B--2---:R-:W-:Y:S02]  /*0a40*/  DADD R18, -R10, R12 ;  /* 0x000000000a127229 */ /* 0x004fe4000000010c */
[----:B------:R-:W-:-:S04]  /*0a50*/  DADD R16, -R2, R4 ;  /* 0x0000000002107229 */ /* 0x000fc80000000104 */
[----:B------:R-:W-:Y:S02]  /*0a60*/  DADD R20, -R14, R8 ;  /* 0x000000000e147229 */ /* 0x000fe40000000108 */
[C---:B------:R-:W-:Y:S02]  /*0a70*/  DFMA R10, R18.reuse, -UR4, R10 ;  /* 0x80000004120a7c2b */ /* 0x040fe4000800000a */
[----:B------:R-:W-:Y:S02]  /*0a80*/  DFMA R12, R18, UR8, R12 ;  /* 0x00000008120c7c2b */ /* 0x000fe4000800000c */
[----:B------:R-:W-:Y:S01]  /*0a90*/  IMAD.MOV.U32 R0, RZ, RZ, R17 ;  /* 0x000000ffff007224 */ /* 0x000fe200078e0011 */
[----:B------:R-:W-:Y:S01]  /*0aa0*/  DADD R22, R14, R8 ;  /* 0x000000000e167229 */ /* 0x000fe20000000008 */
[----:B------:R-:W-:Y:S01]  /*0ab0*/  IMAD.MOV.U32 R24, RZ, RZ, R16 ;  /* 0x000000ffff187224 */ /* 0x000fe200078e0010 */
[----:B------:R-:W-:Y:S01]  /*0ac0*/  DSETP.MAX.AND P0, P1, R16, R20, PT ;  /* 0x000000141000722a */ /* 0x000fe2000390f000 */
[----:B------:R-:W-:-:S02]  /*0ad0*/  MOV R25, R20 ;  /* 0x0000001400197202 */ /* 0x000fc40000000f00 */
[----:B------:R-:W-:-:S03]  /*0ae0*/  DADD R16, -R10, R12 ;  /* 0x000000000a107229 */ /* 0x000fc6000000010c */
[----:B------:R-:W-:Y:S01]  /*0af0*/  FSEL R19, R0, R21, P0 ;  /* 0x0000001500137208 */ /* 0x000fe20000000000 */
[----:B------:R-:W-:Y:S01]  /*0b00*/  DMUL R22, R22, 0.5 ;  /* 0x3fe0000016167828 */ /* 0x000fe20000000000 */
[----:B------:R-:W-:Y:S01]  /*0b10*/  SEL R24, R24, R25, P0 ;  /* 0x0000001918187207 */ /* 0x000fe20000000000 */
[----:B0-----:R-:W-:Y:S03]  /*0b20*/  STG.E.64 desc[UR6][R6.64+0x40], R14 ;  /* 0x0000400e06007986 */ /* 0x001fe6000c101b06 */
[----:B------:R-:W-:Y:S01]  /*0b30*/  MOV R29, R24 ;  /* 0x00000018001d7202 */ /* 0x000fe20000000f00 */
[----:B------:R-:W-:Y:S01]  /*0b40*/  IMAD.MOV.U32 R0, RZ, RZ, R17 ;  /* 0x000000ffff007224 */ /* 0x000fe200078e0011 */
[----:B------:R-:W-:Y:S01]  /*0b50*/  @P1 LOP3.LUT R19, R21, 0x80000, RZ, 0xfc, !PT ;  /* 0x0008000015131812 */ /* 0x000fe200078efcff */
[----:B------:R-:W-:Y:S01]  /*0b60*/  STG.E.64 desc[UR6][R6.64+0x58], R8 ;  /* 0x0000580806007986 */ /* 0x000fe2000c101b06 */
[----:B------:R-:W0:Y:S03]  /*0b70*/  LDC R21, c[0x0][0x3a8] ;  /* 0x0000ea00ff157b82 */ /* 0x000e260000000800 */
[----:B------:R-:W-:Y:S01]  /*0b80*/  IMAD.MOV.U32 R25, RZ, RZ, R19 ;  /* 0x000000ffff197224 */ /* 0x000fe200078e0013 */
[----:B------:R-:W-:Y:S01]  /*0b90*/  DADD R18, R2, R4 ;  /* 0x0000000002127229 */ /* 0x000fe20000000004 */
[----:B------:R-:W-:Y:S02]  /*0ba0*/  STG.E.64 desc[UR6][R6.64+0x18], R22 ;  /* 0x0000181606007986 */ /* 0x000fe4000c101b06 */
[----:B------:R-:W-:-:S02]  /*0bb0*/  IMAD.MOV.U32 R20, RZ, RZ, R25 ;  /* 0x000000ffff147224 */ /* 0x000fc400078e0019 */
[----:B------:R-:W-:Y:S01]  /*0bc0*/  DSETP.MAX.AND P0, P1, R16, R24, PT ;  /* 0x000000181000722a */ /* 0x000fe2000390f000 */
[----:B------:R-:W-:Y:S01]  /*0bd0*/  STG.E.64 desc[UR6][R6.64+0x38], R2 ;  /* 0x0000380206007986 */ /* 0x000fe2000c101b06 */
[----:B------:R-:W-:Y:S02]  /*0be0*/  DADD R24, R10, R12 ;  /* 0x000000000a187229 */ /* 0x000fe4000000000c */
[----:B------:R-:W-:Y:S01]  /*0bf0*/  DMUL R18, R18, 0.5 ;  /* 0x3fe0000012127828 */ /* 0x000fe20000000000 */
[----:B------:R-:W-:Y:S01]  /*0c00*/  STG.E.64 desc[UR6][R6.64+0x50], R4 ;  /* 0x0000500406007986 */ /* 0x000fe2000c101b06 */
[----:B------:R-:W-:Y:S02]  /*0c10*/  FSEL R27, R0, R20, P0 ;  /* 0x00000014001b7208 */ /* 0x000fe40000000000 */
[----:B------:R-:W-:Y:S01]  /*0c20*/  SEL R26, R16, R29, P0 ;  /* 0x0000001d101a7207 */ /* 0x000fe20000000000 */
[----:B------:R-:W-:Y:S01]  /*0c30*/  STG.E.64 desc[UR6][R6.64+0x48], R10 ;  /* 0x0000480a06007986 */ /* 0x000fe2000c101b06 */
[----:B------:R-:W-:-:S03]  /*0c40*/  DMUL R24, R24, 0.5 ;  /* 0x3fe0000018187828 */ /* 0x000fc60000000000 */
[----:B------:R-:W-:Y:S01]  /*0c50*/  STG.E.64 desc[UR6][R6.64+0x10], R18 ;  /* 0x0000101206007986 */ /* 0x000fe2000c101b06 */
[----:B------:R-:W-:-:S03]  /*0c60*/  @P1 LOP3.LUT R27, R20, 0x80000, RZ, 0xfc, !PT ;  /* 0x00080000141b1812 */ /* 0x000fc600078efcff */
[----:B------:R-:W-:Y:S03]  /*0c70*/  STG.E.64 desc[UR6][R6.64+0x60], R12 ;  /* 0x0000600c06007986 */ /* 0x000fe6000c101b06 */
[----:B------:R-:W-:Y:S01]  /*0c80*/  DMUL R26, R26, 0.5 ;  /* 0x3fe000001a1a7828 */ /* 0x000fe20000000000 */
[----:B------:R-:W-:Y:S04]  /*0c90*/  STG.E.64 desc[UR6][R6.64+0x20], R24 ;  /* 0x0000201806007986 */ /* 0x000fe8000c101b06 */
[----:B------:R-:W-:Y:S04]  /*0ca0*/  STG.E.U8 desc[UR6][R6.64], RZ ;  /* 0x000000ff06007986 */ /* 0x000fe8000c101106 */
[----:B------:R-:W-:Y:S04]  /*0cb0*/  STG.E.64 desc[UR6][R6.64+0x30], R26 ;  /* 0x0000301a06007986 */ /* 0x000fe8000c101b06 */
[----:B0-----:R-:W-:Y:S01]  /*0cc0*/  STG.E desc[UR6][R6.64+0xc], R21 ;  /* 0x00000c1506007986 */ /* 0x001fe2000c101906 */
[----:B------:R-:W-:Y:S05]  /*0cd0*/  EXIT ;  /* 0x000000000000794d */ /* 0x000fea0003800000 */
.L_x_69:
        /* <DEDUP_REMOVED lines=10> */
.L_x_77:


//--------------------- .text._Z11ResetKernelP4NodePiii --------------------------
	.section	.text._Z11ResetKernelP4NodePiii,"ax",@progbits
	.align	128
        .global         _Z11ResetKernelP4NodePiii
        .type           _Z11ResetKernelP4NodePiii,@function
        .size           _Z11ResetKernelP4NodePiii,(.L_x_78 - _Z11ResetKernelP4NodePiii)
        .other          _Z11ResetKernelP4NodePiii,@"STO_CUDA_ENTRY STV_DEFAULT"
_Z11ResetKernelP4NodePiii:
.text._Z11ResetKernelP4NodePiii:
[----:B------:R-:W-:Y:S01]  /*0000*/  LDC R1, c[0x0][0x37c] ;  /* 0x0000df00ff017b82 */ /* 0x000fe20000000800 */
[----:B------:R-:W0:Y:S07]  /*0010*/  S2R R0, SR_TID.X ;  /* 0x0000000000007919 */ /* 0x000e2e0000002100 */
[----:B------:R-:W0:Y:S01]  /*0020*/  S2UR UR4, SR_CTAID.X ;  /* 0x00000000000479c3 */ /* 0x000e220000002500 */
[----:B------:R-:W1:Y:S07]  /*0030*/  LDCU UR5, c[0x0][0x390] ;  /* 0x00007200ff0577ac */ /* 0x000e6e0008000800 */
[----:B------:R-:W0:Y:S02]  /*0040*/  LDC R7, c[0x0][0x360] ;  /* 0x0000d800ff077b82 */ /* 0x000e240000000800 */
[----:B0-----:R-:W-:-:S05]  /*0050*/  IMAD R7, R7, UR4, R0 ;  /* 0x0000000407077c24 */ /* 0x001fca000f8e0200 */
[----:B-1----:R-:W-:-:S13]  /*0060*/  ISETP.GE.AND P0, PT, R7, UR5, PT ;  /* 0x0000000507007c0c */ /* 0x002fda000bf06270 */
[----:B------:R-:W-:Y:S05]  /*0070*/  @P0 EXIT ;  /* 0x000000000000094d */ /* 0x000fea0003800000 */
[----:B------:R-:W0:Y:S01]  /*0080*/  LDC.64 R2, c[0x0][0x380] ;  /* 0x0000e000ff027b82 */ /* 0x000e220000000a00 */
[----:B------:R-:W1:Y:S01]  /*0090*/  LDCU UR6, c[0x0][0x394] ;  /* 0x00007280ff0677ac */ /* 0x000e620008000800 */
[----:B------:R-:W-:Y:S01]  /*00a0*/  MOV R11, 0xffffffff ;  /* 0xffffffff000b7802 */ /* 0x000fe20000000f00 */
[----:B------:R-:W2:Y:S05]  /*00b0*/  LDCU.64 UR4, c[0x0][0x358] ;  /* 0x00006b00ff0477ac */ /* 0x000eaa0008000a00 */
[----:B------:R-:W3:Y:S01]  /*00c0*/  LDC.64 R4, c[0x0][0x388] ;  /* 0x0000e200ff047b82 */ /* 0x000ee20000000a00 */
[----:B-1----:R-:W-:-:S04]  /*00d0*/  ISETP.GE.AND P0, PT, R7, UR6, PT ;  /* 0x0000000607007c0c */ /* 0x002fc8000bf06270 */
[----:B------:R-:W-:Y:S01]  /*00e0*/  SEL R9, RZ, 0x1, P0 ;  /* 0x00000001ff097807 */ /* 0x000fe20000000000 */
[C---:B0-----:R-:W-:Y:S01]  /*00f0*/  IMAD.WIDE R2, R7.reuse, 0x68, R2 ;  /* 0x0000006807027825 */ /* 0x041fe200078e0202 */
[----:B------:R-:W-:-:S04]  /*0100*/  SEL R8, R7, 0xffffffff, !P0 ;  /* 0xffffffff07087807 */ /* 0x000fc80004000000 */
[----:B--2---:R-:W-:Y:S01]  /*0110*/  STG.E desc[UR4][R2.64+0x4], R11 ;  /* 0x0000040b02007986 */ /* 0x004fe2000c101904 */
[----:B---3--:R-:W-:-:S03]  /*0120*/  IMAD.WIDE R4, R7, 0x4, R4 ;  /* 0x0000000407047825 */ /* 0x008fc600078e0204 */
[----:B------:R-:W-:Y:S04]  /*0130*/  STG.E.64 desc[UR4][R2.64+0x8], R8 ;  /* 0x0000080802007986 */ /* 0x000fe8000c101b04 */
[----:B------:R-:W-:Y:S04]  /*0140*/  STG.E.64 desc[UR4][R2.64+0x10], RZ ;  /* 0x000010ff02007986 */ /* 0x000fe8000c101b04 */
        /* <DEDUP_REMOVED lines=10> */
[----:B------:R-:W-:Y:S04]  /*01f0*/  STG.E.U8 desc[UR4][R2.64], R9 ;  /* 0x0000000902007986 */ /* 0x000fe8000c101104 */
[----:B------:R-:W-:Y:S01]  /*0200*/  STG.E desc[UR4][R4.64], RZ ;  /* 0x000000ff04007986 */ /* 0x000fe2000c101904 */
[----:B------:R-:W-:Y:S05]  /*0210*/  EXIT ;  /* 0x000000000000794d */ /* 0x000fea0003800000 */
.L_x_70:
        /* <DEDUP_REMOVED lines=14> */
.L_x_78:


//--------------------- .nv.shared._Z18ComputeForceKernelP4NodeP4BodyPibiiid --------------------------
	.section	.nv.shared._Z18ComputeForceKernelP4NodeP4BodyPibiiid,"aw",@nobits
	.sectionflags	@""
	.align	16
	.zero		1024


//--------------------- .nv.shared.reserved.0     --------------------------
	.section	.nv.shared.reserved.0,"aw",@nobits
	.weak		__nv_reservedSMEM_offset_0_alias
	.size		__nv_reservedSMEM_offset_0_alias, 0, 64
	.other		__nv_reservedSMEM_offset_0_alias,@"STO_CUDA_RESERVED_SHARED STV_DEFAULT"
__nv_reservedSMEM_offset_0_alias:
	.zero		0
	.zero		64


//--------------------- .nv.shared._Z22ConstructOctTreeKernelP4NodeP4BodyS2_Pibiiii --------------------------
	.section	.nv.shared._Z22ConstructOctTreeKernelP4NodeP4BodyS2_Pibiiii,"aw",@nobits
	.sectionflags	@""
	.align	16
	.zero		1024


//--------------------- .nv.shared._Z24ComputeBoundingBoxKernelP4NodeP4BodyPibS3_i --------------------------
	.section	.nv.shared._Z24ComputeBoundingBoxKernelP4NodeP4BodyPibS3_i,"aw",@nobits
	.sectionflags	@""
	.align	16
	.zero		1024


//--------------------- .nv.shared._Z11ResetKernelP4NodePiii --------------------------
	.section	.nv.shared._Z11ResetKernelP4NodePiii,"aw",@nobits
	.sectionflags	@""
	.align	16
	.zero		1024


//--------------------- .nv.constant0._Z18ComputeForceKernelP4NodeP4BodyPibiiid --------------------------
	.section	.nv.constant0._Z18ComputeForceKernelP4NodeP4BodyPibiiid,"a",@progbits
	.sectionflags	@""
	.align	4
.nv.constant0._Z18ComputeForceKernelP4NodeP4BodyPibiiid:
	.zero		944


//--------------------- .nv.constant0._Z22ConstructOctTreeKernelP4NodeP4BodyS2_Pibiiii --------------------------
	.section	.nv.constant0._Z22ConstructOctTreeKernelP4NodeP4BodyS2_Pibiiii,"a",@progbits
	.sectionflags	@""
	.align	4
.nv.constant0._Z22ConstructOctTreeKernelP4NodeP4BodyS2_Pibiiii:
	.zero		948


//--------------------- .nv.constant0._Z24ComputeBoundingBoxKernelP4NodeP4BodyPibS3_i --------------------------
	.section	.nv.constant0._Z24ComputeBoundingBoxKernelP4NodeP4BodyPibS3_i,"a",@progbits
	.sectionflags	@""
	.align	4
.nv.constant0._Z24ComputeBoundingBoxKernelP4NodeP4BodyPibS3_i:
	.zero		940


//--------------------- .nv.constant0._Z11ResetKernelP4NodePiii --------------------------
	.section	.nv.constant0._Z11ResetKernelP4NodePiii,"a",@progbits
	.sectionflags	@""
	.align	4
.nv.constant0._Z11ResetKernelP4NodePiii:
	.zero		920


//--------------------- SYMBOLS --------------------------

	.type		.nv.reservedSmem.offset0,@object
	.size		.nv.reservedSmem.offset0,0x4
	.type		.nv.reservedSmem.cap,@object
	.size		.nv.reservedSmem.cap,0x4
